	.target	sm_100a

	.elftype	@"ET_EXEC"


//--------------------- .note.nv.tkinfo           --------------------------
	.section	.note.nv.tkinfo,"",@"SHT_NOTE"
	.sectionflags	@"SHF_NOTE_NV_TKINFO"
	.tkinfo
        /*0018*/ 	.word	0x00000002
        /*0030*/ 	.string	""
        /*0030*/ 	.string	"ptxas"
        /*0030*/ 	.string	"Cuda compilation tools, release 13.0, V13.0.88"
        /*0030*/ 	.string	"Build cuda_13.0.r13.0/compiler.36424714_0"
        /*0030*/ 	.string	"-arch sm_100a -m 64 "



//--------------------- .note.nv.cuinfo           --------------------------
	.section	.note.nv.cuinfo,"",@"SHT_NOTE"
	.sectionflags	@"SHF_NOTE_NV_CUINFO"
        /*0018*/ 	.short	0x0002
        /*001a*/ 	.short	0x0064
        /*001c*/ 	.short	0x0082
	.zero		2


//--------------------- .nv.info                  --------------------------
	.section	.nv.info,"",@"SHT_CUDA_INFO"
	.align	4


	//----- nvinfo : EIATTR_REGCOUNT
	.align		4
        /*0000*/ 	.byte	0x04, 0x2f
        /*0002*/ 	.short	(.L_19 - .L_18)
	.align		4
.L_18:
        /*0004*/ 	.word	index@(_ZN7cutlass13device_kernelINS_4gemm6kernel13GemmUniversalIN4cute5tupleIJiiiiEEENS1_10collective13CollectiveMmaINS1_35MainloopSm100TmaUmmaWarpSpecializedILi13ELi2ELi4ENS5_IJNS4_1CILi2EEENSA_ILi1EEESC_EEEEENS5_IJNSA_ILi128EEESF_SF_EEEaNS5_IJlSC_lEEEaSH_NS4_8TiledMMAINS4_8MMA_AtomIJNS4_21SM100_MMA_S8_2x1SM_SSIaaiLi128ELi128ELNS4_4UMMA5MajorE0ELSM_0ELNSL_8SaturateE0EEEEEENS4_6LayoutINS5_IJSC_SC_SC_EEENS5_IJNSA_ILi0EEESS_SS_EEEEENS5_IJNS4_10UnderscoreESV_SV_EEEEENS4_18SM100_TMA_2SM_LOADENS4_14ComposedLayoutINS4_7SwizzleILi3ELi4ELi3EEENS4_18smem_ptr_flag_bitsILi8EEENSQ_INS5_IJNSA_ILi8EEESF_EEENS5_IJSF_SC_EEEEEEEvNS4_8identityESY_S18_vS19_EENS_8epilogue10collective18CollectiveEpilogueINS1B_23Sm100TmaWarpSpecializedILi2ELi2ELi32ELb0ELb0EEEJNS5_IJNSA_ILi64EEESF_SF_EEENS5_IJNSQ_IS1G_SC_EENSQ_INS5_IJNSA_ILi32EEESB_EEENS5_IJSC_S1G_EEEEEEEEaSH_aSH_NS1B_6fusion15FusionCallbacksIS1F_NS1O_17LinearCombinationIaiaiLNS_15FloatRoundStyleE2EEES1H_S1N_JEEENS4_5SM1004TMEM4LOAD26SM100_TMEM_LOAD_32dp32b32xENS4_13SM90_TMA_LOADENSZ_INS10_ILi1ELi4ELi3EEES13_NSQ_INS5_IJS14_S1J_EEENS5_IJS1J_SC_EEEEEEENS4_39AutoVectorizingCopyWithAssumedAlignmentILi128EEENS4_14SM90_TMA_STOREES23_S25_S25_EEEvvEEEEvNT_6ParamsE)
        /*0008*/ 	.word	0x0000007a


	//----- nvinfo : EIATTR_FRAME_SIZE
	.align		4
.L_19:
        /*000c*/ 	.byte	0x04, 0x11
        /*000e*/ 	.short	(.L_21 - .L_20)
	.align		4
.L_20:
        /*0010*/ 	.word	index@($__internal_2_$__cuda_sm10x_tcgen05_guardrail_trap_unallocated_columns_being_dealloced)
        /*0014*/ 	.word	0x00000000


	//----- nvinfo : EIATTR_FRAME_SIZE
	.align		4
.L_21:
        /*0018*/ 	.byte	0x04, 0x11
        /*001a*/ 	.short	(.L_23 - .L_22)
	.align		4
.L_22:
        /*001c*/ 	.word	index@($__internal_1_$__cuda_sm10x_tcgen05_guardrail_trap_phase_invalid_during_alloc)
        /*0020*/ 	.word	0x00000000


	//----- nvinfo : EIATTR_FRAME_SIZE
	.align		4
.L_23:
        /*0024*/ 	.byte	0x04, 0x11
        /*0026*/ 	.short	(.L_25 - .L_24)
	.align		4
.L_24:
        /*0028*/ 	.word	index@($__internal_0_$__cuda_sm10x_tcgen05_guardrail_trap_col_being_dealloced_not_returned_by_alloc)
        /*002c*/ 	.word	0x00000000


	//----- nvinfo : EIATTR_FRAME_SIZE
	.align		4
.L_25:
        /*0030*/ 	.byte	0x04, 0x11
        /*0032*/ 	.short	(.L_27 - .L_26)
	.align		4
.L_26:
        /*0034*/ 	.word	index@(_ZN7cutlass13device_kernelINS_4gemm6kernel13GemmUniversalIN4cute5tupleIJiiiiEEENS1_10collective13CollectiveMmaINS1_35MainloopSm100TmaUmmaWarpSpecializedILi13ELi2ELi4ENS5_IJNS4_1CILi2EEENSA_ILi1EEESC_EEEEENS5_IJNSA_ILi128EEESF_SF_EEEaNS5_IJlSC_lEEEaSH_NS4_8TiledMMAINS4_8MMA_AtomIJNS4_21SM100_MMA_S8_2x1SM_SSIaaiLi128ELi128ELNS4_4UMMA5MajorE0ELSM_0ELNSL_8SaturateE0EEEEEENS4_6LayoutINS5_IJSC_SC_SC_EEENS5_IJNSA_ILi0EEESS_SS_EEEEENS5_IJNS4_10UnderscoreESV_SV_EEEEENS4_18SM100_TMA_2SM_LOADENS4_14ComposedLayoutINS4_7SwizzleILi3ELi4ELi3EEENS4_18smem_ptr_flag_bitsILi8EEENSQ_INS5_IJNSA_ILi8EEESF_EEENS5_IJSF_SC_EEEEEEEvNS4_8identityESY_S18_vS19_EENS_8epilogue10collective18CollectiveEpilogueINS1B_23Sm100TmaWarpSpecializedILi2ELi2ELi32ELb0ELb0EEEJNS5_IJNSA_ILi64EEESF_SF_EEENS5_IJNSQ_IS1G_SC_EENSQ_INS5_IJNSA_ILi32EEESB_EEENS5_IJSC_S1G_EEEEEEEEaSH_aSH_NS1B_6fusion15FusionCallbacksIS1F_NS1O_17LinearCombinationIaiaiLNS_15FloatRoundStyleE2EEES1H_S1N_JEEENS4_5SM1004TMEM4LOAD26SM100_TMEM_LOAD_32dp32b32xENS4_13SM90_TMA_LOADENSZ_INS10_ILi1ELi4ELi3EEES13_NSQ_INS5_IJS14_S1J_EEENS5_IJS1J_SC_EEEEEEENS4_39AutoVectorizingCopyWithAssumedAlignmentILi128EEENS4_14SM90_TMA_STOREES23_S25_S25_EEEvvEEEEvNT_6ParamsE)
        /*0038*/ 	.word	0x00000000


	//----- nvinfo : EIATTR_MIN_STACK_SIZE
	.align		4
.L_27:
        /*003c*/ 	.byte	0x04, 0x12
        /*003e*/ 	.short	(.L_29 - .L_28)
	.align		4
.L_28:
        /*0040*/ 	.word	index@(_ZN7cutlass13device_kernelINS_4gemm6kernel13GemmUniversalIN4cute5tupleIJiiiiEEENS1_10collective13CollectiveMmaINS1_35MainloopSm100TmaUmmaWarpSpecializedILi13ELi2ELi4ENS5_IJNS4_1CILi2EEENSA_ILi1EEESC_EEEEENS5_IJNSA_ILi128EEESF_SF_EEEaNS5_IJlSC_lEEEaSH_NS4_8TiledMMAINS4_8MMA_AtomIJNS4_21SM100_MMA_S8_2x1SM_SSIaaiLi128ELi128ELNS4_4UMMA5MajorE0ELSM_0ELNSL_8SaturateE0EEEEEENS4_6LayoutINS5_IJSC_SC_SC_EEENS5_IJNSA_ILi0EEESS_SS_EEEEENS5_IJNS4_10UnderscoreESV_SV_EEEEENS4_18SM100_TMA_2SM_LOADENS4_14ComposedLayoutINS4_7SwizzleILi3ELi4ELi3EEENS4_18smem_ptr_flag_bitsILi8EEENSQ_INS5_IJNSA_ILi8EEESF_EEENS5_IJSF_SC_EEEEEEEvNS4_8identityESY_S18_vS19_EENS_8epilogue10collective18CollectiveEpilogueINS1B_23Sm100TmaWarpSpecializedILi2ELi2ELi32ELb0ELb0EEEJNS5_IJNSA_ILi64EEESF_SF_EEENS5_IJNSQ_IS1G_SC_EENSQ_INS5_IJNSA_ILi32EEESB_EEENS5_IJSC_S1G_EEEEEEEEaSH_aSH_NS1B_6fusion15FusionCallbacksIS1F_NS1O_17LinearCombinationIaiaiLNS_15FloatRoundStyleE2EEES1H_S1N_JEEENS4_5SM1004TMEM4LOAD26SM100_TMEM_LOAD_32dp32b32xENS4_13SM90_TMA_LOADENSZ_INS10_ILi1ELi4ELi3EEES13_NSQ_INS5_IJS14_S1J_EEENS5_IJS1J_SC_EEEEEEENS4_39AutoVectorizingCopyWithAssumedAlignmentILi128EEENS4_14SM90_TMA_STOREES23_S25_S25_EEEvvEEEEvNT_6ParamsE)
        /*0044*/ 	.word	0x00000000
.L_29:


//--------------------- .nv.compat                --------------------------
	.section	.nv.compat,"",@"SHT_CUDA_COMPAT_INFO"
	.align	4
        /*0000*/ 	.byte	0x02, 0x09, 0x01, 0x00, 0x02, 0x02, 0x03, 0x00, 0x02, 0x05, 0x06, 0x00, 0x03, 0x07, 0x01, 0x01
        /*0010*/ 	.byte	0x02, 0x03, 0x01, 0x00, 0x02, 0x06, 0x01, 0x00, 0x04, 0x0b, 0x08, 0x00, 0x01, 0x00, 0x00, 0x00
        /*0020*/ 	.byte	0x00, 0x00, 0x00, 0x00


//--------------------- .nv.info._ZN7cutlass13device_kernelINS_4gemm6kernel13GemmUniversalIN4cute5tupleIJiiiiEEENS1_10collective13CollectiveMmaINS1_35MainloopSm100TmaUmmaWarpSpecializedILi13ELi2ELi4ENS5_IJNS4_1CILi2EEENSA_ILi1EEESC_EEEEENS5_IJNSA_ILi128EEESF_SF_EEEaNS5_IJlSC_lEEEaSH_NS4_8TiledMMAINS4_8MMA_AtomIJNS4_21SM100_MMA_S8_2x1SM_SSIaaiLi128ELi128ELNS4_4UMMA5MajorE0ELSM_0ELNSL_8SaturateE0EEEEEENS4_6LayoutINS5_IJSC_SC_SC_EEENS5_IJNSA_ILi0EEESS_SS_EEEEENS5_IJNS4_10UnderscoreESV_SV_EEEEENS4_18SM100_TMA_2SM_LOADENS4_14ComposedLayoutINS4_7SwizzleILi3ELi4ELi3EEENS4_18smem_ptr_flag_bitsILi8EEENSQ_INS5_IJNSA_ILi8EEESF_EEENS5_IJSF_SC_EEEEEEEvNS4_8identityESY_S18_vS19_EENS_8epilogue10collective18CollectiveEpilogueINS1B_23Sm100TmaWarpSpecializedILi2ELi2ELi32ELb0ELb0EEEJNS5_IJNSA_ILi64EEESF_SF_EEENS5_IJNSQ_IS1G_SC_EENSQ_INS5_IJNSA_ILi32EEESB_EEENS5_IJSC_S1G_EEEEEEEEaSH_aSH_NS1B_6fusion15FusionCallbacksIS1F_NS1O_17LinearCombinationIaiaiLNS_15FloatRoundStyleE2EEES1H_S1N_JEEENS4_5SM1004TMEM4LOAD26SM100_TMEM_LOAD_32dp32b32xENS4_13SM90_TMA_LOADENSZ_INS10_ILi1ELi4ELi3EEES13_NSQ_INS5_IJS14_S1J_EEENS5_IJS1J_SC_EEEEEEENS4_39AutoVectorizingCopyWithAssumedAlignmentILi128EEENS4_14SM90_TMA_STOREES23_S25_S25_EEEvvEEEEvNT_6ParamsE --------------------------
	.section	.nv.info._ZN7cutlass13device_kernelINS_4gemm6kernel13GemmUniversalIN4cute5tupleIJiiiiEEENS1_10collective13CollectiveMmaINS1_35MainloopSm100TmaUmmaWarpSpecializedILi13ELi2ELi4ENS5_IJNS4_1CILi2EEENSA_ILi1EEESC_EEEEENS5_IJNSA_ILi128EEESF_SF_EEEaNS5_IJlSC_lEEEaSH_NS4_8TiledMMAINS4_8MMA_AtomIJNS4_21SM100_MMA_S8_2x1SM_SSIaaiLi128ELi128ELNS4_4UMMA5MajorE0ELSM_0ELNSL_8SaturateE0EEEEEENS4_6LayoutINS5_IJSC_SC_SC_EEENS5_IJNSA_ILi0EEESS_SS_EEEEENS5_IJNS4_10UnderscoreESV_SV_EEEEENS4_18SM100_TMA_2SM_LOADENS4_14ComposedLayoutINS4_7SwizzleILi3ELi4ELi3EEENS4_18smem_ptr_flag_bitsILi8EEENSQ_INS5_IJNSA_ILi8EEESF_EEENS5_IJSF_SC_EEEEEEEvNS4_8identityESY_S18_vS19_EENS_8epilogue10collective18CollectiveEpilogueINS1B_23Sm100TmaWarpSpecializedILi2ELi2ELi32ELb0ELb0EEEJNS5_IJNSA_ILi64EEESF_SF_EEENS5_IJNSQ_IS1G_SC_EENSQ_INS5_IJNSA_ILi32EEESB_EEENS5_IJSC_S1G_EEEEEEEEaSH_aSH_NS1B_6fusion15FusionCallbacksIS1F_NS1O_17LinearCombinationIaiaiLNS_15FloatRoundStyleE2EEES1H_S1N_JEEENS4_5SM1004TMEM4LOAD26SM100_TMEM_LOAD_32dp32b32xENS4_13SM90_TMA_LOADENSZ_INS10_ILi1ELi4ELi3EEES13_NSQ_INS5_IJS14_S1J_EEENS5_IJS1J_SC_EEEEEEENS4_39AutoVectorizingCopyWithAssumedAlignmentILi128EEENS4_14SM90_TMA_STOREES23_S25_S25_EEEvvEEEEvNT_6ParamsE,"",@"SHT_CUDA_INFO"
	.sectionflags	@""
	.align	4


	//----- nvinfo : EIATTR_CUDA_API_VERSION
	.align		4
        /*0000*/ 	.byte	0x04, 0x37
        /*0002*/ 	.short	(.L_31 - .L_30)
.L_30:
        /*0004*/ 	.word	0x00000082


	//----- nvinfo : EIATTR_KPARAM_INFO
	.align		4
.L_31:
        /*0008*/ 	.byte	0x04, 0x17
        /*000a*/ 	.short	(.L_33 - .L_32)
.L_32:
        /*000c*/ 	.word	0x00000000
        /*0010*/ 	.short	0x0000
        /*0012*/ 	.short	0x0000
        /*0014*/ 	.byte	0x00, 0xf0, 0x01, 0x20


	//----- nvinfo : EIATTR_AT_ENTRY_FRAGMENTS
	.align		4
.L_33:
        /*0018*/ 	.byte	0x04, 0x4f
        /*001a*/ 	.short	(.L_35 - .L_34)


	//   ....[0]....
.L_34:
        /*001c*/ 	.word	0x00000007


	//----- nvinfo : EIATTR_RESERVED_SMEM_USED
	.align		4
.L_35:
        /*0020*/ 	.byte	0x01, 0x41
	.zero		2


	//----- nvinfo : EIATTR_SPARSE_MMA_MASK
	.align		4
        /*0024*/ 	.byte	0x03, 0x50
        /*0026*/ 	.short	0x0000


	//----- nvinfo : EIATTR_TCGEN05_2CTA_USED
	.align		4
        /*0028*/ 	.byte	0x01, 0x52
	.zero		2


	//----- nvinfo : EIATTR_MAXREG_COUNT
	.align		4
        /*002c*/ 	.byte	0x03, 0x1b
        /*002e*/ 	.short	0x00ff


	//----- nvinfo : EIATTR_NUM_BARRIERS
	.align		4
        /*0030*/ 	.byte	0x02, 0x4c
        /*0032*/ 	.byte	0x07
	.zero		1


	//----- nvinfo : EIATTR_EXTERNS
	.align		4
        /*0034*/ 	.byte	0x04, 0x0f
        /*0036*/ 	.short	(.L_37 - .L_36)


	//   ....[0]....
	.align		4
.L_36:
        /*0038*/ 	.word	index@(__assertfail)


	//----- nvinfo : EIATTR_MERCURY_ISA_VERSION
	.align		4
.L_37:
        /*003c*/ 	.byte	0x03, 0x5f
        /*003e*/ 	.short	0x0101


	//----- nvinfo : EIATTR_INT_WARP_WIDE_INSTR_OFFSETS
	.align		4
        /*0040*/ 	.byte	0x04, 0x31
        /*0042*/ 	.short	(.L_39 - .L_38)


	//   ....[0]....
.L_38:
        /*0044*/ 	.word	0x00000e20


	//   ....[1]....
        /*0048*/ 	.word	0x00000ec0


	//   ....[2]....
        /*004c*/ 	.word	0x000021e0


	//   ....[3]....
        /*0050*/ 	.word	0x000045d0


	//   ....[4]....
        /*0054*/ 	.word	0x000045f0


	//   ....[5]....
        /*0058*/ 	.word	0x00004620


	//   ....[6]....
        /*005c*/ 	.word	0x00004f50


	//   ....[7]....
        /*0060*/ 	.word	0x00004f70


	//   ....[8]....
        /*0064*/ 	.word	0x00005070


	//   ....[9]....
        /*0068*/ 	.word	0x00005200


	//   ....[10]....
        /*006c*/ 	.word	0x00005210


	//   ....[11]....
        /*0070*/ 	.word	0x000053a0


	//----- nvinfo : EIATTR_COOP_GROUP_MASK_REGIDS
	.align		4
.L_39:
        /*0074*/ 	.byte	0x04, 0x29
        /*0076*/ 	.short	(.L_41 - .L_40)


	//   ....[0]....
.L_40:
        /*0078*/ 	.word	0xffffffff


	//   ....[1]....
        /*007c*/ 	.word	0xffffffff


	//   ....[2]....
        /*0080*/ 	.word	0xffffffff


	//   ....[3]....
        /*0084*/ 	.word	0xffffffff


	//   ....[4]....
        /*0088*/ 	.word	0xffffffff


	//   ....[5]....
        /*008c*/ 	.word	0xffffffff


	//   ....[6]....
        /*0090*/ 	.word	0xffffffff


	//   ....[7]....
        /*0094*/ 	.word	0xffffffff


	//   ....[8]....
        /*0098*/ 	.word	0xffffffff


	//   ....[9]....
        /*009c*/ 	.word	0xffffffff


	//   ....[10]....
        /*00a0*/ 	.word	0xffffffff


	//   ....[11]....
        /*00a4*/ 	.word	0xffffffff


	//   ....[12]....
        /*00a8*/ 	.word	0xffffffff


	//   ....[13]....
        /*00ac*/ 	.word	0xffffffff


	//----- nvinfo : EIATTR_COOP_GROUP_INSTR_OFFSETS
	.align		4
.L_41:
        /*00b0*/ 	.byte	0x04, 0x28
        /*00b2*/ 	.short	(.L_43 - .L_42)


	//   ....[0]....
.L_42:
        /*00b4*/ 	.word	0x000000c0


	//   ....[1]....
        /*00b8*/ 	.word	0x00000500


	//   ....[2]....
        /*00bc*/ 	.word	0x000007d0


	//   ....[3]....
        /*00c0*/ 	.word	0x00000920


	//   ....[4]....
        /*00c4*/ 	.word	0x00000a10


	//   ....[5]....
        /*00c8*/ 	.word	0x00000b70


	//   ....[6]....
        /*00cc*/ 	.word	0x00000d00


	//   ....[7]....
        /*00d0*/ 	.word	0x00000f40


	//   ....[8]....
        /*00d4*/ 	.word	0x000020c0


	//   ....[9]....
        /*00d8*/ 	.word	0x000033b0


	//   ....[10]....
        /*00dc*/ 	.word	0x00003880


	//   ....[11]....
        /*00e0*/ 	.word	0x000038b0


	//   ....[12]....
        /*00e4*/ 	.word	0x000044d0


	//   ....[13]....
        /*00e8*/ 	.word	0x000046e0


	//----- nvinfo : EIATTR_VRC_CTA_INIT_COUNT
	.align		4
.L_43:
        /*00ec*/ 	.byte	0x02, 0x4a
        /*00ee*/ 	.byte	0x80
	.zero		1


	//----- nvinfo : EIATTR_SYSCALL_OFFSETS
	.align		4
        /*00f0*/ 	.byte	0x04, 0x46
        /*00f2*/ 	.short	(.L_45 - .L_44)


	//   ....[0]....
.L_44:
        /*00f4*/ 	.word	0x00005e00


	//   ....[1]....
        /*00f8*/ 	.word	0x00005f40


	//   ....[2]....
        /*00fc*/ 	.word	0x00006720


	//   ....[3]....
        /*0100*/ 	.word	0x00007520


	//----- nvinfo : EIATTR_MBARRIER_INSTR_OFFSETS
	.align		4
.L_45:
        /*0104*/ 	.byte	0x04, 0x39
        /*0106*/ 	.short	(.L_47 - .L_46)


	//   ....[0]....
.L_46:
        /*0108*/ 	.word	0x00000610
        /*010c*/ 	.word	0x000000ff
        /*0110*/ 	.word	0x00000000
        /*0114*/ 	.short	0x0100
        /*0116*/ 	.byte	0x08
	.zero		1


	//   ....[1]....
        /*0118*/ 	.word	0x00000620
        /*011c*/ 	.word	0x000000ff
        /*0120*/ 	.word	0x00000068
        /*0124*/ 	.short	0x0100
        /*0126*/ 	.byte	0x08
	.zero		1


	//   ....[2]....
        /*0128*/ 	.word	0x00000630
        /*012c*/ 	.word	0x000000ff
        /*0130*/ 	.word	0x00000008
        /*0134*/ 	.short	0x0100
        /*0136*/ 	.byte	0x08
	.zero		1


	//   ....[3]....
        /*0138*/ 	.word	0x00000640
        /*013c*/ 	.word	0x000000ff
        /*0140*/ 	.word	0x00000070
        /*0144*/ 	.short	0x0100
        /*0146*/ 	.byte	0x08
	.zero		1


	//   ....[4]....
        /*0148*/ 	.word	0x00000650
        /*014c*/ 	.word	0x000000ff
        /*0150*/ 	.word	0x00000010
        /*0154*/ 	.short	0x0100
        /*0156*/ 	.byte	0x08
	.zero		1


	//   ....[5]....
        /*0158*/ 	.word	0x00000660
        /*015c*/ 	.word	0x000000ff
        /*0160*/ 	.word	0x00000078
        /*0164*/ 	.short	0x0100
        /*0166*/ 	.byte	0x08
	.zero		1


	//   ....[6]....
        /*0168*/ 	.word	0x00000670
        /*016c*/ 	.word	0x000000ff
        /*0170*/ 	.word	0x00000018
        /*0174*/ 	.short	0x0100
        /*0176*/ 	.byte	0x08
	.zero		1


	//   ....[7]....
        /*0178*/ 	.word	0x00000680
        /*017c*/ 	.word	0x000000ff
        /*0180*/ 	.word	0x00000080
        /*0184*/ 	.short	0x0100
        /*0186*/ 	.byte	0x08
	.zero		1


	//   ....[8]....
        /*0188*/ 	.word	0x00000690
        /*018c*/ 	.word	0x000000ff
        /*0190*/ 	.word	0x00000020
        /*0194*/ 	.short	0x0100
        /*0196*/ 	.byte	0x08
	.zero		1


	//   ....[9]....
        /*0198*/ 	.word	0x000006a0
        /*019c*/ 	.word	0x000000ff
        /*01a0*/ 	.word	0x00000088
        /*01a4*/ 	.short	0x0100
        /*01a6*/ 	.byte	0x08
	.zero		1


	//   ....[10]....
        /*01a8*/ 	.word	0x000006b0
        /*01ac*/ 	.word	0x000000ff
        /*01b0*/ 	.word	0x00000028
        /*01b4*/ 	.short	0x0100
        /*01b6*/ 	.byte	0x08
	.zero		1


	//   ....[11]....
        /*01b8*/ 	.word	0x000006c0
        /*01bc*/ 	.word	0x000000ff
        /*01c0*/ 	.word	0x00000090
        /*01c4*/ 	.short	0x0100
        /*01c6*/ 	.byte	0x08
	.zero		1


	//   ....[12]....
        /*01c8*/ 	.word	0x000006d0
        /*01cc*/ 	.word	0x000000ff
        /*01d0*/ 	.word	0x00000030
        /*01d4*/ 	.short	0x0100
        /*01d6*/ 	.byte	0x08
	.zero		1


	//   ....[13]....
        /*01d8*/ 	.word	0x000006e0
        /*01dc*/ 	.word	0x000000ff
        /*01e0*/ 	.word	0x00000098
        /*01e4*/ 	.short	0x0100
        /*01e6*/ 	.byte	0x08
	.zero		1


	//   ....[14]....
        /*01e8*/ 	.word	0x000006f0
        /*01ec*/ 	.word	0x000000ff
        /*01f0*/ 	.word	0x00000038
        /*01f4*/ 	.short	0x0100
        /*01f6*/ 	.byte	0x08
	.zero		1


	//   ....[15]....
        /*01f8*/ 	.word	0x00000700
        /*01fc*/ 	.word	0x000000ff
        /*0200*/ 	.word	0x000000a0
        /*0204*/ 	.short	0x0100
        /*0206*/ 	.byte	0x08
	.zero		1


	//   ....[16]....
        /*0208*/ 	.word	0x00000710
        /*020c*/ 	.word	0x000000ff
        /*0210*/ 	.word	0x00000040
        /*0214*/ 	.short	0x0100
        /*0216*/ 	.byte	0x08
	.zero		1


	//   ....[17]....
        /*0218*/ 	.word	0x00000720
        /*021c*/ 	.word	0x000000ff
        /*0220*/ 	.word	0x000000a8
        /*0224*/ 	.short	0x0100
        /*0226*/ 	.byte	0x08
	.zero		1


	//   ....[18]....
        /*0228*/ 	.word	0x00000730
        /*022c*/ 	.word	0x000000ff
        /*0230*/ 	.word	0x00000048
        /*0234*/ 	.short	0x0100
        /*0236*/ 	.byte	0x08
	.zero		1


	//   ....[19]....
        /*0238*/ 	.word	0x00000740
        /*023c*/ 	.word	0x000000ff
        /*0240*/ 	.word	0x000000b0
        /*0244*/ 	.short	0x0100
        /*0246*/ 	.byte	0x08
	.zero		1


	//   ....[20]....
        /*0248*/ 	.word	0x00000750
        /*024c*/ 	.word	0x000000ff
        /*0250*/ 	.word	0x00000050
        /*0254*/ 	.short	0x0100
        /*0256*/ 	.byte	0x08
	.zero		1


	//   ....[21]....
        /*0258*/ 	.word	0x00000760
        /*025c*/ 	.word	0x000000ff
        /*0260*/ 	.word	0x000000b8
        /*0264*/ 	.short	0x0100
        /*0266*/ 	.byte	0x08
	.zero		1


	//   ....[22]....
        /*0268*/ 	.word	0x00000770
        /*026c*/ 	.word	0x000000ff
        /*0270*/ 	.word	0x00000058
        /*0274*/ 	.short	0x0100
        /*0276*/ 	.byte	0x08
	.zero		1


	//   ....[23]....
        /*0278*/ 	.word	0x00000780
        /*027c*/ 	.word	0x000000ff
        /*0280*/ 	.word	0x000000c0
        /*0284*/ 	.short	0x0100
        /*0286*/ 	.byte	0x08
	.zero		1


	//   ....[24]....
        /*0288*/ 	.word	0x00000790
        /*028c*/ 	.word	0x000000ff
        /*0290*/ 	.word	0x00000060
        /*0294*/ 	.short	0x0100
        /*0296*/ 	.byte	0x08
	.zero		1


	//   ....[25]....
        /*0298*/ 	.word	0x000007a0
        /*029c*/ 	.word	0x000000ff
        /*02a0*/ 	.word	0x000000c8
        /*02a4*/ 	.short	0x0100
        /*02a6*/ 	.byte	0x08
	.zero		1


	//   ....[26]....
        /*02a8*/ 	.word	0x000008d0
        /*02ac*/ 	.word	0x000000ff
        /*02b0*/ 	.word	0x000000d0
        /*02b4*/ 	.short	0x0100
        /*02b6*/ 	.byte	0x09
	.zero		1


	//   ....[27]....
        /*02b8*/ 	.word	0x000008e0
        /*02bc*/ 	.word	0x000000ff
        /*02c0*/ 	.word	0x000000e0
        /*02c4*/ 	.short	0x0100
        /*02c6*/ 	.byte	0x09
	.zero		1


	//   ....[28]....
        /*02c8*/ 	.word	0x000008f0
        /*02cc*/ 	.word	0x000000ff
        /*02d0*/ 	.word	0x000000d8
        /*02d4*/ 	.short	0x0100
        /*02d6*/ 	.byte	0x09
	.zero		1


	//   ....[29]....
        /*02d8*/ 	.word	0x00000900
        /*02dc*/ 	.word	0x000000ff
        /*02e0*/ 	.word	0x000000e8
        /*02e4*/ 	.short	0x0100
        /*02e6*/ 	.byte	0x09
	.zero		1


	//   ....[30]....
        /*02e8*/ 	.word	0x000009e0
        /*02ec*/ 	.word	0x000000ff
        /*02f0*/ 	.word	0x000000f0
        /*02f4*/ 	.short	0x0100
        /*02f6*/ 	.byte	0x08
	.zero		1


	//   ....[31]....
        /*02f8*/ 	.word	0x000009f0
        /*02fc*/ 	.word	0x000000ff
        /*0300*/ 	.word	0x000000f8
        /*0304*/ 	.short	0x0100
        /*0306*/ 	.byte	0x08
	.zero		1


	//   ....[32]....
        /*0308*/ 	.word	0x00000b20
        /*030c*/ 	.word	0x000000ff
        /*0310*/ 	.word	0x00000100
        /*0314*/ 	.short	0x0100
        /*0316*/ 	.byte	0x08
	.zero		1


	//   ....[33]....
        /*0318*/ 	.word	0x00000b30
        /*031c*/ 	.word	0x000000ff
        /*0320*/ 	.word	0x00000110
        /*0324*/ 	.short	0x0100
        /*0326*/ 	.byte	0x08
	.zero		1


	//   ....[34]....
        /*0328*/ 	.word	0x00000b40
        /*032c*/ 	.word	0x000000ff
        /*0330*/ 	.word	0x00000108
        /*0334*/ 	.short	0x0100
        /*0336*/ 	.byte	0x08
	.zero		1


	//   ....[35]....
        /*0338*/ 	.word	0x00000b50
        /*033c*/ 	.word	0x000000ff
        /*0340*/ 	.word	0x00000118
        /*0344*/ 	.short	0x0100
        /*0346*/ 	.byte	0x08
	.zero		1


	//   ....[36]....
        /*0348*/ 	.word	0x00000c70
        /*034c*/ 	.word	0x000000ff
        /*0350*/ 	.word	0x00000120
        /*0354*/ 	.short	0x0100
        /*0356*/ 	.byte	0x09
	.zero		1


	//   ....[37]....
        /*0358*/ 	.word	0x00000c80
        /*035c*/ 	.word	0x000000ff
        /*0360*/ 	.word	0x00000140
        /*0364*/ 	.short	0x0100
        /*0366*/ 	.byte	0x09
	.zero		1


	//   ....[38]....
        /*0368*/ 	.word	0x00000c90
        /*036c*/ 	.word	0x000000ff
        /*0370*/ 	.word	0x00000128
        /*0374*/ 	.short	0x0100
        /*0376*/ 	.byte	0x09
	.zero		1


	//   ....[39]....
        /*0378*/ 	.word	0x00000ca0
        /*037c*/ 	.word	0x000000ff
        /*0380*/ 	.word	0x00000148
        /*0384*/ 	.short	0x0100
        /*0386*/ 	.byte	0x09
	.zero		1


	//   ....[40]....
        /*0388*/ 	.word	0x00000cb0
        /*038c*/ 	.word	0x000000ff
        /*0390*/ 	.word	0x00000130
        /*0394*/ 	.short	0x0100
        /*0396*/ 	.byte	0x09
	.zero		1


	//   ....[41]....
        /*0398*/ 	.word	0x00000cc0
        /*039c*/ 	.word	0x000000ff
        /*03a0*/ 	.word	0x00000150
        /*03a4*/ 	.short	0x0100
        /*03a6*/ 	.byte	0x09
	.zero		1


	//   ....[42]....
        /*03a8*/ 	.word	0x00000cd0
        /*03ac*/ 	.word	0x000000ff
        /*03b0*/ 	.word	0x00000138
        /*03b4*/ 	.short	0x0100
        /*03b6*/ 	.byte	0x09
	.zero		1


	//   ....[43]....
        /*03b8*/ 	.word	0x00000ce0
        /*03bc*/ 	.word	0x000000ff
        /*03c0*/ 	.word	0x00000158
        /*03c4*/ 	.short	0x0100
        /*03c6*/ 	.byte	0x09
	.zero		1


	//   ....[44]....
        /*03c8*/ 	.word	0x00000dd0
        /*03cc*/ 	.word	0x000000ff
        /*03d0*/ 	.word	0x00000160
        /*03d4*/ 	.short	0x0100
        /*03d6*/ 	.byte	0x08
	.zero		1


	//   ....[45]....
        /*03d8*/ 	.word	0x00000de0
        /*03dc*/ 	.word	0x000000ff
        /*03e0*/ 	.word	0x00000170
        /*03e4*/ 	.short	0x0100
        /*03e6*/ 	.byte	0x08
	.zero		1


	//   ....[46]....
        /*03e8*/ 	.word	0x00000df0
        /*03ec*/ 	.word	0x000000ff
        /*03f0*/ 	.word	0x00000168
        /*03f4*/ 	.short	0x0100
        /*03f6*/ 	.byte	0x08
	.zero		1


	//   ....[47]....
        /*03f8*/ 	.word	0x00000e00
        /*03fc*/ 	.word	0x000000ff
        /*0400*/ 	.word	0x00000178
        /*0404*/ 	.short	0x0100
        /*0406*/ 	.byte	0x08
	.zero		1


	//   ....[48]....
        /*0408*/ 	.word	0x00000ef0
        /*040c*/ 	.word	0x000000ff
        /*0410*/ 	.word	0x00000180
        /*0414*/ 	.short	0x0100
        /*0416*/ 	.byte	0x07
	.zero		1


	//   ....[49]....
        /*0418*/ 	.word	0x000018f0
        /*041c*/ 	.word	0x00000003
        /*0420*/ 	.word	0x00000170
        /*0424*/ 	.short	0x010a
        /*0426*/ 	.byte	0xff
	.zero		1


	//   ....[50]....
        /*0428*/ 	.word	0x00001920
        /*042c*/ 	.word	0x00000003
        /*0430*/ 	.word	0x00000160
        /*0434*/ 	.short	0x0101
        /*0436*/ 	.byte	0xff
	.zero		1


	//   ....[51]....
        /*0438*/ 	.word	0x00001a20
        /*043c*/ 	.word	0x000000ff
        /*0440*/ 	.word	0x00000068
        /*0444*/ 	.short	0x010a
        /*0446*/ 	.byte	0x08
	.zero		1


	//   ....[52]....
        /*0448*/ 	.word	0x00001ae0
        /*044c*/ 	.word	0x000000ff
        /*0450*/ 	.word	0x00000068
        /*0454*/ 	.short	0x010a
        /*0456*/ 	.byte	0x21
	.zero		1


	//   ....[53]....
        /*0458*/ 	.word	0x00001ca0
        /*045c*/ 	.word	0x000000ff
        /*0460*/ 	.word	0x00000068
        /*0464*/ 	.short	0x010a
        /*0466*/ 	.byte	0x08
	.zero		1


	//   ....[54]....
        /*0468*/ 	.word	0x00001d80
        /*046c*/ 	.word	0x000000ff
        /*0470*/ 	.word	0x000000f8
        /*0474*/ 	.short	0x0101
        /*0476*/ 	.byte	0x06
	.zero		1


	//   ....[55]....
        /*0478*/ 	.word	0x00001da0
        /*047c*/ 	.word	0x000000ff
        /*0480*/ 	.word	0x00000068
        /*0484*/ 	.short	0x010a
        /*0486*/ 	.byte	0x08
	.zero		1


	//   ....[56]....
        /*0488*/ 	.word	0x00001e20
        /*048c*/ 	.word	0x000000ff
        /*0490*/ 	.word	0x00000068
        /*0494*/ 	.short	0x010a
        /*0496*/ 	.byte	0x11
	.zero		1


	//   ....[57]....
        /*0498*/ 	.word	0x00001fb0
        /*049c*/ 	.word	0x000000ff
        /*04a0*/ 	.word	0x00000068
        /*04a4*/ 	.short	0x010a
        /*04a6*/ 	.byte	0x08
	.zero		1


	//   ....[58]....
        /*04a8*/ 	.word	0x000020f0
        /*04ac*/ 	.word	0x00000002
        /*04b0*/ 	.word	0x00000100
        /*04b4*/ 	.short	0x010a
        /*04b6*/ 	.byte	0xff
	.zero		1


	//   ....[59]....
        /*04b8*/ 	.word	0x000021b0
        /*04bc*/ 	.word	0x00000002
        /*04c0*/ 	.word	0x00000000
        /*04c4*/ 	.short	0x0101
        /*04c6*/ 	.byte	0xff
	.zero		1


	//   ....[60]....
        /*04c8*/ 	.word	0x00002710
        /*04cc*/ 	.word	0x000000ff
        /*04d0*/ 	.word	0x00000000
        /*04d4*/ 	.short	0x010a
        /*04d6*/ 	.byte	0x04
	.zero		1


	//   ....[61]....
        /*04d8*/ 	.word	0x000027a0
        /*04dc*/ 	.word	0x000000ff
        /*04e0*/ 	.word	0x00000000
        /*04e4*/ 	.short	0x010a
        /*04e6*/ 	.byte	0x04
	.zero		1


	//   ....[62]....
        /*04e8*/ 	.word	0x00002830
        /*04ec*/ 	.word	0x000000ff
        /*04f0*/ 	.word	0x00000000
        /*04f4*/ 	.short	0x010a
        /*04f6*/ 	.byte	0x04
	.zero		1


	//   ....[63]....
        /*04f8*/ 	.word	0x000028c0
        /*04fc*/ 	.word	0x000000ff
        /*0500*/ 	.word	0x00000000
        /*0504*/ 	.short	0x010a
        /*0506*/ 	.byte	0x04
	.zero		1


	//   ....[64]....
        /*0508*/ 	.word	0x00002950
        /*050c*/ 	.word	0x000000ff
        /*0510*/ 	.word	0x00000000
        /*0514*/ 	.short	0x010a
        /*0516*/ 	.byte	0x04
	.zero		1


	//   ....[65]....
        /*0518*/ 	.word	0x000029e0
        /*051c*/ 	.word	0x000000ff
        /*0520*/ 	.word	0x00000000
        /*0524*/ 	.short	0x010a
        /*0526*/ 	.byte	0x04
	.zero		1


	//   ....[66]....
        /*0528*/ 	.word	0x00002a70
        /*052c*/ 	.word	0x000000ff
        /*0530*/ 	.word	0x00000000
        /*0534*/ 	.short	0x010a
        /*0536*/ 	.byte	0x04
	.zero		1


	//   ....[67]....
        /*0538*/ 	.word	0x00002b00
        /*053c*/ 	.word	0x000000ff
        /*0540*/ 	.word	0x00000000
        /*0544*/ 	.short	0x010a
        /*0546*/ 	.byte	0x04
	.zero		1


	//   ....[68]....
        /*0548*/ 	.word	0x00002b90
        /*054c*/ 	.word	0x000000ff
        /*0550*/ 	.word	0x00000000
        /*0554*/ 	.short	0x010a
        /*0556*/ 	.byte	0x04
	.zero		1


	//   ....[69]....
        /*0558*/ 	.word	0x00002c20
        /*055c*/ 	.word	0x000000ff
        /*0560*/ 	.word	0x00000000
        /*0564*/ 	.short	0x010a
        /*0566*/ 	.byte	0x04
	.zero		1


	//   ....[70]....
        /*0568*/ 	.word	0x00002cb0
        /*056c*/ 	.word	0x000000ff
        /*0570*/ 	.word	0x00000000
        /*0574*/ 	.short	0x010a
        /*0576*/ 	.byte	0x04
	.zero		1


	//   ....[71]....
        /*0578*/ 	.word	0x00002d40
        /*057c*/ 	.word	0x000000ff
        /*0580*/ 	.word	0x00000000
        /*0584*/ 	.short	0x010a
        /*0586*/ 	.byte	0x04
	.zero		1


	//   ....[72]....
        /*0588*/ 	.word	0x00002de0
        /*058c*/ 	.word	0x00000000
        /*0590*/ 	.word	0x00000000
        /*0594*/ 	.short	0x010a
        /*0596*/ 	.byte	0xff
	.zero		1


	//   ....[73]....
        /*0598*/ 	.word	0x00002f10
        /*059c*/ 	.word	0x00000000
        /*05a0*/ 	.word	0x00000160
        /*05a4*/ 	.short	0x010a
        /*05a6*/ 	.byte	0xff
	.zero		1


	//   ....[74]....
        /*05a8*/ 	.word	0x00002f80
        /*05ac*/ 	.word	0x00000004
        /*05b0*/ 	.word	0x00000000
        /*05b4*/ 	.short	0x0101
        /*05b6*/ 	.byte	0xff
	.zero		1


	//   ....[75]....
        /*05b8*/ 	.word	0x00002fa0
        /*05bc*/ 	.word	0x000000ff
        /*05c0*/ 	.word	0x00000110
        /*05c4*/ 	.short	0x010a
        /*05c6*/ 	.byte	0x05
	.zero		1


	//   ....[76]....
        /*05c8*/ 	.word	0x000030c0
        /*05cc*/ 	.word	0x00000000
        /*05d0*/ 	.word	0x00000100
        /*05d4*/ 	.short	0x010a
        /*05d6*/ 	.byte	0xff
	.zero		1


	//   ....[77]....
        /*05d8*/ 	.word	0x000031c0
        /*05dc*/ 	.word	0x00000000
        /*05e0*/ 	.word	0x00000000
        /*05e4*/ 	.short	0x0101
        /*05e6*/ 	.byte	0xff
	.zero		1


	//   ....[78]....
        /*05e8*/ 	.word	0x00003250
        /*05ec*/ 	.word	0x000000ff
        /*05f0*/ 	.word	0x00000110
        /*05f4*/ 	.short	0x0106
        /*05f6*/ 	.byte	0x05
	.zero		1


	//   ....[79]....
        /*05f8*/ 	.word	0x00003270
        /*05fc*/ 	.word	0x000000ff
        /*0600*/ 	.word	0x00000110
        /*0604*/ 	.short	0x010a
        /*0606*/ 	.byte	0x05
	.zero		1


	//   ....[80]....
        /*0608*/ 	.word	0x00003300
        /*060c*/ 	.word	0x000000ff
        /*0610*/ 	.word	0x00000110
        /*0614*/ 	.short	0x0106
        /*0616*/ 	.byte	0x04
	.zero		1


	//   ....[81]....
        /*0618*/ 	.word	0x00003340
        /*061c*/ 	.word	0x00000000
        /*0620*/ 	.word	0x00000110
        /*0624*/ 	.short	0x010a
        /*0626*/ 	.byte	0xff
	.zero		1


	//   ....[82]....
        /*0628*/ 	.word	0x00003580
        /*062c*/ 	.word	0x000000ff
        /*0630*/ 	.word	0x00000008
        /*0634*/ 	.short	0x010a
        /*0636*/ 	.byte	0x06
	.zero		1


	//   ....[83]....
        /*0638*/ 	.word	0x000035a0
        /*063c*/ 	.word	0x000000ff
        /*0640*/ 	.word	0x00000008
        /*0644*/ 	.short	0x010a
        /*0646*/ 	.byte	0x06
	.zero		1


	//   ....[84]....
        /*0648*/ 	.word	0x00003730
        /*064c*/ 	.word	0x000000ff
        /*0650*/ 	.word	0x00000008
        /*0654*/ 	.short	0x010a
        /*0656*/ 	.byte	0x06
	.zero		1


	//   ....[85]....
        /*0658*/ 	.word	0x00003750
        /*065c*/ 	.word	0x000000ff
        /*0660*/ 	.word	0x00000008
        /*0664*/ 	.short	0x010a
        /*0666*/ 	.byte	0x06
	.zero		1


	//   ....[86]....
        /*0668*/ 	.word	0x00003810
        /*066c*/ 	.word	0x000000ff
        /*0670*/ 	.word	0x00000000
        /*0674*/ 	.short	0x0101
        /*0676*/ 	.byte	0x07
	.zero		1


	//   ....[87]....
        /*0678*/ 	.word	0x00003b50
        /*067c*/ 	.word	0x00000000
        /*0680*/ 	.word	0x00000100
        /*0684*/ 	.short	0x010a
        /*0686*/ 	.byte	0xff
	.zero		1


	//   ....[88]....
        /*0688*/ 	.word	0x00003c10
        /*068c*/ 	.word	0x00000000
        /*0690*/ 	.word	0x00000000
        /*0694*/ 	.short	0x0101
        /*0696*/ 	.byte	0xff
	.zero		1


	//   ....[89]....
        /*0698*/ 	.word	0x00003cd0
        /*069c*/ 	.word	0x000000ff
        /*06a0*/ 	.word	0x00000000
        /*06a4*/ 	.short	0x010a
        /*06a6*/ 	.byte	0x08
	.zero		1


	//   ....[90]....
        /*06a8*/ 	.word	0x00003ce0
        /*06ac*/ 	.word	0x000000ff
        /*06b0*/ 	.word	0x00000140
        /*06b4*/ 	.short	0x010a
        /*06b6*/ 	.byte	0x09
	.zero		1


	//   ....[91]....
        /*06b8*/ 	.word	0x00003d90
        /*06bc*/ 	.word	0x000000ff
        /*06c0*/ 	.word	0x00000000
        /*06c4*/ 	.short	0x010a
        /*06c6*/ 	.byte	0x08
	.zero		1


	//   ....[92]....
        /*06c8*/ 	.word	0x00003ec0
        /*06cc*/ 	.word	0x000000ff
        /*06d0*/ 	.word	0x00000000
        /*06d4*/ 	.short	0x010a
        /*06d6*/ 	.byte	0x1e
	.zero		1


	//   ....[93]....
        /*06d8*/ 	.word	0x000041c0
        /*06dc*/ 	.word	0x000000ff
        /*06e0*/ 	.word	0x00000000
        /*06e4*/ 	.short	0x010a
        /*06e6*/ 	.byte	0x08
	.zero		1


	//   ....[94]....
        /*06e8*/ 	.word	0x00004250
        /*06ec*/ 	.word	0x000000ff
        /*06f0*/ 	.word	0x00000000
        /*06f4*/ 	.short	0x010a
        /*06f6*/ 	.byte	0x08
	.zero		1


	//   ....[95]....
        /*06f8*/ 	.word	0x000042e0
        /*06fc*/ 	.word	0x000000ff
        /*0700*/ 	.word	0x00000000
        /*0704*/ 	.short	0x010a
        /*0706*/ 	.byte	0x08
	.zero		1


	//   ....[96]....
        /*0708*/ 	.word	0x00004380
        /*070c*/ 	.word	0x00000000
        /*0710*/ 	.word	0x00000000
        /*0714*/ 	.short	0x010a
        /*0716*/ 	.byte	0xff
	.zero		1


	//   ....[97]....
        /*0718*/ 	.word	0x000043c0
        /*071c*/ 	.word	0x00000000
        /*0720*/ 	.word	0x00000000
        /*0724*/ 	.short	0x010a
        /*0726*/ 	.byte	0xff
	.zero		1


	//   ....[98]....
        /*0728*/ 	.word	0x00004430
        /*072c*/ 	.word	0x000000ff
        /*0730*/ 	.word	0x00000000
        /*0734*/ 	.short	0x0101
        /*0736*/ 	.byte	0x05
	.zero		1


	//   ....[99]....
        /*0738*/ 	.word	0x00004470
        /*073c*/ 	.word	0x000000ff
        /*0740*/ 	.word	0x00000180
        /*0744*/ 	.short	0x010a
        /*0746*/ 	.byte	0x07
	.zero		1


	//   ....[100]....
        /*0748*/ 	.word	0x000044c0
        /*074c*/ 	.word	0x000000ff
        /*0750*/ 	.word	0x00000000
        /*0754*/ 	.short	0x0101
        /*0756*/ 	.byte	0x05
	.zero		1


	//   ....[101]....
        /*0758*/ 	.word	0x000048f0
        /*075c*/ 	.word	0x00000000
        /*0760*/ 	.word	0x00000100
        /*0764*/ 	.short	0x010a
        /*0766*/ 	.byte	0xff
	.zero		1


	//   ....[102]....
        /*0768*/ 	.word	0x000049b0
        /*076c*/ 	.word	0x00000000
        /*0770*/ 	.word	0x00000000
        /*0774*/ 	.short	0x0101
        /*0776*/ 	.byte	0xff
	.zero		1


	//   ....[103]....
        /*0778*/ 	.word	0x00004cd0
        /*077c*/ 	.word	0x000000ff
        /*0780*/ 	.word	0x000000f8
        /*0784*/ 	.short	0x010a
        /*0786*/ 	.byte	0x07
	.zero		1


	//   ....[104]....
        /*0788*/ 	.word	0x00004ec0
        /*078c*/ 	.word	0x000000ff
        /*0790*/ 	.word	0x000000e0
        /*0794*/ 	.short	0x010a
        /*0796*/ 	.byte	0x07
	.zero		1


	//   ....[105]....
        /*0798*/ 	.word	0x00005120
        /*079c*/ 	.word	0x000000ff
        /*07a0*/ 	.word	0x000000d0
        /*07a4*/ 	.short	0x010b
        /*07a6*/ 	.byte	0x07
	.zero		1


	//   ....[106]....
        /*07a8*/ 	.word	0x00005190
        /*07ac*/ 	.word	0x000000ff
        /*07b0*/ 	.word	0x00000000
        /*07b4*/ 	.short	0x0101
        /*07b6*/ 	.byte	0x0e
	.zero		1


	//   ....[107]....
        /*07b8*/ 	.word	0x000051d0
        /*07bc*/ 	.word	0x000000ff
        /*07c0*/ 	.word	0x000000e8
        /*07c4*/ 	.short	0x010a
        /*07c6*/ 	.byte	0x07
	.zero		1


	//   ....[108]....
        /*07c8*/ 	.word	0x00005400
        /*07cc*/ 	.word	0x000000ff
        /*07d0*/ 	.word	0x000000d8
        /*07d4*/ 	.short	0x010b
        /*07d6*/ 	.byte	0x07
	.zero		1


	//   ....[109]....
        /*07d8*/ 	.word	0x00005420
        /*07dc*/ 	.word	0x000000ff
        /*07e0*/ 	.word	0x00000000
        /*07e4*/ 	.short	0x0101
        /*07e6*/ 	.byte	0x0d
	.zero		1


	//   ....[110]....
        /*07e8*/ 	.word	0x00005450
        /*07ec*/ 	.word	0x000000ff
        /*07f0*/ 	.word	0x000000e0
        /*07f4*/ 	.short	0x010a
        /*07f6*/ 	.byte	0x07
	.zero		1


	//   ....[111]....
        /*07f8*/ 	.word	0x00005490
        /*07fc*/ 	.word	0x00000000
        /*0800*/ 	.word	0x000000e8
        /*0804*/ 	.short	0x010a
        /*0806*/ 	.byte	0xff
	.zero		1


	//   ....[112]....
        /*0808*/ 	.word	0x000057d0
        /*080c*/ 	.word	0x00000000
        /*0810*/ 	.word	0x00000100
        /*0814*/ 	.short	0x010a
        /*0816*/ 	.byte	0xff
	.zero		1


	//   ....[113]....
        /*0818*/ 	.word	0x000058e0
        /*081c*/ 	.word	0x00000000
        /*0820*/ 	.word	0x00000000
        /*0824*/ 	.short	0x0101
        /*0826*/ 	.byte	0xff
	.zero		1


	//   ....[114]....
        /*0828*/ 	.word	0x000062f0
        /*082c*/ 	.word	0x00000003
        /*0830*/ 	.word	0x000000d0
        /*0834*/ 	.short	0x010a
        /*0836*/ 	.byte	0xff
	.zero		1


	//   ....[115]....
        /*0838*/ 	.word	0x00006340
        /*083c*/ 	.word	0x0000006e
        /*0840*/ 	.word	0x00000120
        /*0844*/ 	.short	0x010a
        /*0846*/ 	.byte	0xff
	.zero		1


	//   ....[116]....
        /*0848*/ 	.word	0x00006460
        /*084c*/ 	.word	0x00000003
        /*0850*/ 	.word	0x000000d0
        /*0854*/ 	.short	0x010a
        /*0856*/ 	.byte	0xff
	.zero		1


	//   ....[117]....
        /*0858*/ 	.word	0x00006580
        /*085c*/ 	.word	0x00000000
        /*0860*/ 	.word	0x00000000
        /*0864*/ 	.short	0x0101
        /*0866*/ 	.byte	0xff
	.zero		1


	//   ....[118]....
        /*0868*/ 	.word	0x00006600
        /*086c*/ 	.word	0x0000006e
        /*0870*/ 	.word	0x00000120
        /*0874*/ 	.short	0x010a
        /*0876*/ 	.byte	0xff
	.zero		1


	//   ....[119]....
        /*0878*/ 	.word	0x000071d0
        /*087c*/ 	.word	0x0000004b
        /*0880*/ 	.word	0x000000d0
        /*0884*/ 	.short	0x010a
        /*0886*/ 	.byte	0xff
	.zero		1


	//   ....[120]....
        /*0888*/ 	.word	0x00007280
        /*088c*/ 	.word	0x0000004b
        /*0890*/ 	.word	0x000000d0
        /*0894*/ 	.short	0x010a
        /*0896*/ 	.byte	0xff
	.zero		1


	//   ....[121]....
        /*0898*/ 	.word	0x000073a0
        /*089c*/ 	.word	0x00000000
        /*08a0*/ 	.word	0x00000000
        /*08a4*/ 	.short	0x0101
        /*08a6*/ 	.byte	0xff
	.zero		1


	//   ....[122]....
        /*08a8*/ 	.word	0x00007660
        /*08ac*/ 	.word	0x0000006e
        /*08b0*/ 	.word	0x00000000
        /*08b4*/ 	.short	0x0101
        /*08b6*/ 	.byte	0xff
	.zero		1


	//   ....[123]....
        /*08b8*/ 	.word	0x000080c0
        /*08bc*/ 	.word	0x00000003
        /*08c0*/ 	.word	0x00000170
        /*08c4*/ 	.short	0x010a
        /*08c6*/ 	.byte	0xff
	.zero		1


	//   ....[124]....
        /*08c8*/ 	.word	0x00008120
        /*08cc*/ 	.word	0x00000002
        /*08d0*/ 	.word	0x00000068
        /*08d4*/ 	.short	0x010a
        /*08d6*/ 	.byte	0xff
	.zero		1


	//   ....[125]....
        /*08d8*/ 	.word	0x00008180
        /*08dc*/ 	.word	0x00000002
        /*08e0*/ 	.word	0x00000068
        /*08e4*/ 	.short	0x010a
        /*08e6*/ 	.byte	0xff
	.zero		1


	//   ....[126]....
        /*08e8*/ 	.word	0x000081d0
        /*08ec*/ 	.word	0x00000002
        /*08f0*/ 	.word	0x00000100
        /*08f4*/ 	.short	0x010a
        /*08f6*/ 	.byte	0xff
	.zero		1


	//   ....[127]....
        /*08f8*/ 	.word	0x00008230
        /*08fc*/ 	.word	0x00000000
        /*0900*/ 	.word	0x00000000
        /*0904*/ 	.short	0x010a
        /*0906*/ 	.byte	0xff
	.zero		1


	//   ....[128]....
        /*0908*/ 	.word	0x00008290
        /*090c*/ 	.word	0x00000000
        /*0910*/ 	.word	0x00000000
        /*0914*/ 	.short	0x010a
        /*0916*/ 	.byte	0xff
	.zero		1


	//   ....[129]....
        /*0918*/ 	.word	0x000082f0
        /*091c*/ 	.word	0x00000000
        /*0920*/ 	.word	0x00000000
        /*0924*/ 	.short	0x010a
        /*0926*/ 	.byte	0xff
	.zero		1


	//   ....[130]....
        /*0928*/ 	.word	0x00008350
        /*092c*/ 	.word	0x00000000
        /*0930*/ 	.word	0x00000000
        /*0934*/ 	.short	0x010a
        /*0936*/ 	.byte	0xff
	.zero		1


	//   ....[131]....
        /*0938*/ 	.word	0x000083b0
        /*093c*/ 	.word	0x00000000
        /*0940*/ 	.word	0x00000000
        /*0944*/ 	.short	0x010a
        /*0946*/ 	.byte	0xff
	.zero		1


	//   ....[132]....
        /*0948*/ 	.word	0x00008410
        /*094c*/ 	.word	0x00000000
        /*0950*/ 	.word	0x00000000
        /*0954*/ 	.short	0x010a
        /*0956*/ 	.byte	0xff
	.zero		1


	//   ....[133]....
        /*0958*/ 	.word	0x00008470
        /*095c*/ 	.word	0x00000000
        /*0960*/ 	.word	0x00000000
        /*0964*/ 	.short	0x010a
        /*0966*/ 	.byte	0xff
	.zero		1


	//   ....[134]....
        /*0968*/ 	.word	0x000084d0
        /*096c*/ 	.word	0x00000000
        /*0970*/ 	.word	0x00000000
        /*0974*/ 	.short	0x010a
        /*0976*/ 	.byte	0xff
	.zero		1


	//   ....[135]....
        /*0978*/ 	.word	0x00008530
        /*097c*/ 	.word	0x00000000
        /*0980*/ 	.word	0x00000000
        /*0984*/ 	.short	0x010a
        /*0986*/ 	.byte	0xff
	.zero		1


	//   ....[136]....
        /*0988*/ 	.word	0x00008590
        /*098c*/ 	.word	0x00000000
        /*0990*/ 	.word	0x00000000
        /*0994*/ 	.short	0x010a
        /*0996*/ 	.byte	0xff
	.zero		1


	//   ....[137]....
        /*0998*/ 	.word	0x000085f0
        /*099c*/ 	.word	0x00000000
        /*09a0*/ 	.word	0x00000000
        /*09a4*/ 	.short	0x010a
        /*09a6*/ 	.byte	0xff
	.zero		1


	//   ....[138]....
        /*09a8*/ 	.word	0x00008650
        /*09ac*/ 	.word	0x00000000
        /*09b0*/ 	.word	0x00000000
        /*09b4*/ 	.short	0x010a
        /*09b6*/ 	.byte	0xff
	.zero		1


	//   ....[139]....
        /*09b8*/ 	.word	0x000086a0
        /*09bc*/ 	.word	0x00000000
        /*09c0*/ 	.word	0x00000160
        /*09c4*/ 	.short	0x010a
        /*09c6*/ 	.byte	0xff
	.zero		1


	//   ....[140]....
        /*09c8*/ 	.word	0x00008700
        /*09cc*/ 	.word	0x00000000
        /*09d0*/ 	.word	0x00000110
        /*09d4*/ 	.short	0x010a
        /*09d6*/ 	.byte	0xff
	.zero		1


	//   ....[141]....
        /*09d8*/ 	.word	0x00008750
        /*09dc*/ 	.word	0x00000000
        /*09e0*/ 	.word	0x00000100
        /*09e4*/ 	.short	0x010a
        /*09e6*/ 	.byte	0xff
	.zero		1


	//   ....[142]....
        /*09e8*/ 	.word	0x000087b0
        /*09ec*/ 	.word	0x00000000
        /*09f0*/ 	.word	0x00000110
        /*09f4*/ 	.short	0x010a
        /*09f6*/ 	.byte	0xff
	.zero		1


	//   ....[143]....
        /*09f8*/ 	.word	0x00008810
        /*09fc*/ 	.word	0x00000004
        /*0a00*/ 	.word	0x00000008
        /*0a04*/ 	.short	0x010a
        /*0a06*/ 	.byte	0xff
	.zero		1


	//   ....[144]....
        /*0a08*/ 	.word	0x000088f0
        /*0a0c*/ 	.word	0x00000002
        /*0a10*/ 	.word	0x00000008
        /*0a14*/ 	.short	0x010a
        /*0a16*/ 	.byte	0xff
	.zero		1


	//   ....[145]....
        /*0a18*/ 	.word	0x00008940
        /*0a1c*/ 	.word	0x00000000
        /*0a20*/ 	.word	0x00000100
        /*0a24*/ 	.short	0x010a
        /*0a26*/ 	.byte	0xff
	.zero		1


	//   ....[146]....
        /*0a28*/ 	.word	0x000089a0
        /*0a2c*/ 	.word	0x00000000
        /*0a30*/ 	.word	0x00000140
        /*0a34*/ 	.short	0x010a
        /*0a36*/ 	.byte	0xff
	.zero		1


	//   ....[147]....
        /*0a38*/ 	.word	0x00008a00
        /*0a3c*/ 	.word	0x00000000
        /*0a40*/ 	.word	0x00000000
        /*0a44*/ 	.short	0x010a
        /*0a46*/ 	.byte	0xff
	.zero		1


	//   ....[148]....
        /*0a48*/ 	.word	0x00008a60
        /*0a4c*/ 	.word	0x00000000
        /*0a50*/ 	.word	0x00000000
        /*0a54*/ 	.short	0x010a
        /*0a56*/ 	.byte	0xff
	.zero		1


	//   ....[149]....
        /*0a58*/ 	.word	0x00008ac0
        /*0a5c*/ 	.word	0x00000000
        /*0a60*/ 	.word	0x00000000
        /*0a64*/ 	.short	0x010a
        /*0a66*/ 	.byte	0xff
	.zero		1


	//   ....[150]....
        /*0a68*/ 	.word	0x00008b20
        /*0a6c*/ 	.word	0x00000000
        /*0a70*/ 	.word	0x00000000
        /*0a74*/ 	.short	0x010a
        /*0a76*/ 	.byte	0xff
	.zero		1


	//   ....[151]....
        /*0a78*/ 	.word	0x00008b80
        /*0a7c*/ 	.word	0x00000000
        /*0a80*/ 	.word	0x00000180
        /*0a84*/ 	.short	0x010a
        /*0a86*/ 	.byte	0xff
	.zero		1


	//   ....[152]....
        /*0a88*/ 	.word	0x00008bd0
        /*0a8c*/ 	.word	0x00000000
        /*0a90*/ 	.word	0x00000100
        /*0a94*/ 	.short	0x010a
        /*0a96*/ 	.byte	0xff
	.zero		1


	//   ....[153]....
        /*0a98*/ 	.word	0x00008c30
        /*0a9c*/ 	.word	0x00000000
        /*0aa0*/ 	.word	0x000000f8
        /*0aa4*/ 	.short	0x010a
        /*0aa6*/ 	.byte	0xff
	.zero		1


	//   ....[154]....
        /*0aa8*/ 	.word	0x00008c90
        /*0aac*/ 	.word	0x00000003
        /*0ab0*/ 	.word	0x000000e0
        /*0ab4*/ 	.short	0x010a
        /*0ab6*/ 	.byte	0xff
	.zero		1


	//   ....[155]....
        /*0ab8*/ 	.word	0x00008cf0
        /*0abc*/ 	.word	0x00000003
        /*0ac0*/ 	.word	0x000000e8
        /*0ac4*/ 	.short	0x010a
        /*0ac6*/ 	.byte	0xff
	.zero		1


	//   ....[156]....
        /*0ac8*/ 	.word	0x00008d50
        /*0acc*/ 	.word	0x00000000
        /*0ad0*/ 	.word	0x000000e0
        /*0ad4*/ 	.short	0x010a
        /*0ad6*/ 	.byte	0xff
	.zero		1


	//   ....[157]....
        /*0ad8*/ 	.word	0x00008da0
        /*0adc*/ 	.word	0x00000000
        /*0ae0*/ 	.word	0x00000100
        /*0ae4*/ 	.short	0x010a
        /*0ae6*/ 	.byte	0xff
	.zero		1


	//   ....[158]....
        /*0ae8*/ 	.word	0x00008df0
        /*0aec*/ 	.word	0x00000003
        /*0af0*/ 	.word	0x000000d0
        /*0af4*/ 	.short	0x010a
        /*0af6*/ 	.byte	0xff
	.zero		1


	//   ....[159]....
        /*0af8*/ 	.word	0x00008e40
        /*0afc*/ 	.word	0x0000006e
        /*0b00*/ 	.word	0x00000120
        /*0b04*/ 	.short	0x010a
        /*0b06*/ 	.byte	0xff
	.zero		1


	//   ....[160]....
        /*0b08*/ 	.word	0x00008e90
        /*0b0c*/ 	.word	0x0000004b
        /*0b10*/ 	.word	0x000000d0
        /*0b14*/ 	.short	0x010a
        /*0b16*/ 	.byte	0xff
	.zero		1


	//----- nvinfo : EIATTR_NUM_MBARRIERS
	.align		4
.L_47:
        /*0b18*/ 	.byte	0x03, 0x38
        /*0b1a*/ 	.short	0x0031


	//----- nvinfo : EIATTR_EXIT_INSTR_OFFSETS
	.align		4
        /*0b1c*/ 	.byte	0x04, 0x1c
        /*0b1e*/ 	.short	(.L_49 - .L_48)


	//   ....[0]....
.L_48:
        /*0b20*/ 	.word	0x00002e10


	//   ....[1]....
        /*0b24*/ 	.word	0x00003310


	//   ....[2]....
        /*0b28*/ 	.word	0x00003370


	//   ....[3]....
        /*0b2c*/ 	.word	0x000046f0


	//   ....[4]....
        /*0b30*/ 	.word	0x000054c0


	//   ....[5]....
        /*0b34*/ 	.word	0x00005500


	//   ....[6]....
        /*0b38*/ 	.word	0x000080b0


	//----- nvinfo : EIATTR_MAX_THREADS
	.align		4
.L_49:
        /*0b3c*/ 	.byte	0x04, 0x05
        /*0b3e*/ 	.short	(.L_51 - .L_50)
.L_50:
        /*0b40*/ 	.word	0x00000100
        /*0b44*/ 	.word	0x00000001
        /*0b48*/ 	.word	0x00000001


	//----- nvinfo : EIATTR_CRS_STACK_SIZE
	.align		4
.L_51:
        /*0b4c*/ 	.byte	0x04, 0x1e
        /*0b4e*/ 	.short	(.L_53 - .L_52)
.L_52:
        /*0b50*/ 	.word	0x00000000


	//----- nvinfo : EIATTR_CBANK_PARAM_SIZE
	.align		4
.L_53:
        /*0b54*/ 	.byte	0x03, 0x19
        /*0b56*/ 	.short	0x0800


	//----- nvinfo : EIATTR_PARAM_CBANK
	.align		4
        /*0b58*/ 	.byte	0x04, 0x0a
        /*0b5a*/ 	.short	(.L_55 - .L_54)
	.align		4
.L_54:
        /*0b5c*/ 	.word	index@(.nv.constant0._ZN7cutlass13device_kernelINS_4gemm6kernel13GemmUniversalIN4cute5tupleIJiiiiEEENS1_10collective13CollectiveMmaINS1_35MainloopSm100TmaUmmaWarpSpecializedILi13ELi2ELi4ENS5_IJNS4_1CILi2EEENSA_ILi1EEESC_EEEEENS5_IJNSA_ILi128EEESF_SF_EEEaNS5_IJlSC_lEEEaSH_NS4_8TiledMMAINS4_8MMA_AtomIJNS4_21SM100_MMA_S8_2x1SM_SSIaaiLi128ELi128ELNS4_4UMMA5MajorE0ELSM_0ELNSL_8SaturateE0EEEEEENS4_6LayoutINS5_IJSC_SC_SC_EEENS5_IJNSA_ILi0EEESS_SS_EEEEENS5_IJNS4_10UnderscoreESV_SV_EEEEENS4_18SM100_TMA_2SM_LOADENS4_14ComposedLayoutINS4_7SwizzleILi3ELi4ELi3EEENS4_18smem_ptr_flag_bitsILi8EEENSQ_INS5_IJNSA_ILi8EEESF_EEENS5_IJSF_SC_EEEEEEEvNS4_8identityESY_S18_vS19_EENS_8epilogue10collective18CollectiveEpilogueINS1B_23Sm100TmaWarpSpecializedILi2ELi2ELi32ELb0ELb0EEEJNS5_IJNSA_ILi64EEESF_SF_EEENS5_IJNSQ_IS1G_SC_EENSQ_INS5_IJNSA_ILi32EEESB_EEENS5_IJSC_S1G_EEEEEEEEaSH_aSH_NS1B_6fusion15FusionCallbacksIS1F_NS1O_17LinearCombinationIaiaiLNS_15FloatRoundStyleE2EEES1H_S1N_JEEENS4_5SM1004TMEM4LOAD26SM100_TMEM_LOAD_32dp32b32xENS4_13SM90_TMA_LOADENSZ_INS10_ILi1ELi4ELi3EEES13_NSQ_INS5_IJS14_S1J_EEENS5_IJS1J_SC_EEEEEEENS4_39AutoVectorizingCopyWithAssumedAlignmentILi128EEENS4_14SM90_TMA_STOREES23_S25_S25_EEEvvEEEEvNT_6ParamsE)
        /*0b60*/ 	.short	0x0380
        /*0b62*/ 	.short	0x0800


	//----- nvinfo : EIATTR_SW_WAR
	.align		4
.L_55:
        /*0b64*/ 	.byte	0x04, 0x36
        /*0b66*/ 	.short	(.L_57 - .L_56)
.L_56:
        /*0b68*/ 	.word	0x00000008
.L_57:


//--------------------- .nv.callgraph             --------------------------
	.section	.nv.callgraph,"",@"SHT_CUDA_CALLGRAPH"
	.align	4
	.sectionentsize	8
	.align		4
        /*0000*/ 	.word	0x00000000
	.align		4
        /*0004*/ 	.word	0xffffffff
	.align		4
        /*0008*/ 	.word	index@(_ZN7cutlass13device_kernelINS_4gemm6kernel13GemmUniversalIN4cute5tupleIJiiiiEEENS1_10collective13CollectiveMmaINS1_35MainloopSm100TmaUmmaWarpSpecializedILi13ELi2ELi4ENS5_IJNS4_1CILi2EEENSA_ILi1EEESC_EEEEENS5_IJNSA_ILi128EEESF_SF_EEEaNS5_IJlSC_lEEEaSH_NS4_8TiledMMAINS4_8MMA_AtomIJNS4_21SM100_MMA_S8_2x1SM_SSIaaiLi128ELi128ELNS4_4UMMA5MajorE0ELSM_0ELNSL_8SaturateE0EEEEEENS4_6LayoutINS5_IJSC_SC_SC_EEENS5_IJNSA_ILi0EEESS_SS_EEEEENS5_IJNS4_10UnderscoreESV_SV_EEEEENS4_18SM100_TMA_2SM_LOADENS4_14ComposedLayoutINS4_7SwizzleILi3ELi4ELi3EEENS4_18smem_ptr_flag_bitsILi8EEENSQ_INS5_IJNSA_ILi8EEESF_EEENS5_IJSF_SC_EEEEEEEvNS4_8identityESY_S18_vS19_EENS_8epilogue10collective18CollectiveEpilogueINS1B_23Sm100TmaWarpSpecializedILi2ELi2ELi32ELb0ELb0EEEJNS5_IJNSA_ILi64EEESF_SF_EEENS5_IJNSQ_IS1G_SC_EENSQ_INS5_IJNSA_ILi32EEESB_EEENS5_IJSC_S1G_EEEEEEEEaSH_aSH_NS1B_6fusion15FusionCallbacksIS1F_NS1O_17LinearCombinationIaiaiLNS_15FloatRoundStyleE2EEES1H_S1N_JEEENS4_5SM1004TMEM4LOAD26SM100_TMEM_LOAD_32dp32b32xENS4_13SM90_TMA_LOADENSZ_INS10_ILi1ELi4ELi3EEES13_NSQ_INS5_IJS14_S1J_EEENS5_IJS1J_SC_EEEEEEENS4_39AutoVectorizingCopyWithAssumedAlignmentILi128EEENS4_14SM90_TMA_STOREES23_S25_S25_EEEvvEEEEvNT_6ParamsE)
	.align		4
        /*000c*/ 	.word	index@(__assertfail)
	.align		4
        /*0010*/ 	.word	0x00000000
	.align		4
        /*0014*/ 	.word	0xfffffffe
	.align		4
        /*0018*/ 	.word	0x00000000
	.align		4
        /*001c*/ 	.word	0xfffffffd
	.align		4
        /*0020*/ 	.word	0x00000000
	.align		4
        /*0024*/ 	.word	0xfffffffc


//--------------------- .nv.constant4             --------------------------
	.section	.nv.constant4,"a",@progbits
	.align	8
	.align		8
.nv.constant4:
        /*0000*/ 	.dword	__assertfail
	.align		8
        /*0008*/ 	.dword	__unnamed_1
	.align		8
        /*0010*/ 	.dword	__unnamed_2
	.align		8
        /*0018*/ 	.dword	_ZN40_INTERNAL_0ccf1df6_4_k_cu_3007f285_172264cuda3std3__45__cpo5beginE
	.align		8
        /*0020*/ 	.dword	_ZN40_INTERNAL_0ccf1df6_4_k_cu_3007f285_172264cuda3std3__45__cpo3endE
	.align		8
        /*0028*/ 	.dword	_ZN40_INTERNAL_0ccf1df6_4_k_cu_3007f285_172264cuda3std3__45__cpo6cbeginE
	.align		8
        /*0030*/ 	.dword	_ZN40_INTERNAL_0ccf1df6_4_k_cu_3007f285_172264cuda3std3__45__cpo4cendE
	.align		8
        /*0038*/ 	.dword	_ZN40_INTERNAL_0ccf1df6_4_k_cu_3007f285_172264cuda3std3__442_GLOBAL__N__0ccf1df6_4_k_cu_3007f285_172266ignoreE
	.align		8
        /*0040*/ 	.dword	_ZN40_INTERNAL_0ccf1df6_4_k_cu_3007f285_172264cuda3std3__419piecewise_constructE
	.align		8
        /*0048*/ 	.dword	_ZN40_INTERNAL_0ccf1df6_4_k_cu_3007f285_172264cuda3std3__48in_placeE
	.align		8
        /*0050*/ 	.dword	_ZN40_INTERNAL_0ccf1df6_4_k_cu_3007f285_172264cuda3std6ranges3__45__cpo4swapE
	.align		8
        /*0058*/ 	.dword	_ZN40_INTERNAL_0ccf1df6_4_k_cu_3007f285_172264cuda3std6ranges3__45__cpo9iter_moveE
	.align		8
        /*0060*/ 	.dword	_ZN40_INTERNAL_0ccf1df6_4_k_cu_3007f285_172264cute7productE
	.align		8
        /*0068*/ 	.dword	_ZN40_INTERNAL_0ccf1df6_4_k_cu_3007f285_172264cute1_E
	.align		8
        /*0070*/ 	.dword	$str$25
	.align		8
        /*0078*/ 	.dword	$str$26
	.align		8
        /*0080*/ 	.dword	$str$27
	.align		8
        /*0088*/ 	.dword	$str$28


//--------------------- .text._ZN7cutlass13device_kernelINS_4gemm6kernel13GemmUniversalIN4cute5tupleIJiiiiEEENS1_10collective13CollectiveMmaINS1_35MainloopSm100TmaUmmaWarpSpecializedILi13ELi2ELi4ENS5_IJNS4_1CILi2EEENSA_ILi1EEESC_EEEEENS5_IJNSA_ILi128EEESF_SF_EEEaNS5_IJlSC_lEEEaSH_NS4_8TiledMMAINS4_8MMA_AtomIJNS4_21SM100_MMA_S8_2x1SM_SSIaaiLi128ELi128ELNS4_4UMMA5MajorE0ELSM_0ELNSL_8SaturateE0EEEEEENS4_6LayoutINS5_IJSC_SC_SC_EEENS5_IJNSA_ILi0EEESS_SS_EEEEENS5_IJNS4_10UnderscoreESV_SV_EEEEENS4_18SM100_TMA_2SM_LOADENS4_14ComposedLayoutINS4_7SwizzleILi3ELi4ELi3EEENS4_18smem_ptr_flag_bitsILi8EEENSQ_INS5_IJNSA_ILi8EEESF_EEENS5_IJSF_SC_EEEEEEEvNS4_8identityESY_S18_vS19_EENS_8epilogue10collective18CollectiveEpilogueINS1B_23Sm100TmaWarpSpecializedILi2ELi2ELi32ELb0ELb0EEEJNS5_IJNSA_ILi64EEESF_SF_EEENS5_IJNSQ_IS1G_SC_EENSQ_INS5_IJNSA_ILi32EEESB_EEENS5_IJSC_S1G_EEEEEEEEaSH_aSH_NS1B_6fusion15FusionCallbacksIS1F_NS1O_17LinearCombinationIaiaiLNS_15FloatRoundStyleE2EEES1H_S1N_JEEENS4_5SM1004TMEM4LOAD26SM100_TMEM_LOAD_32dp32b32xENS4_13SM90_TMA_LOADENSZ_INS10_ILi1ELi4ELi3EEES13_NSQ_INS5_IJS14_S1J_EEENS5_IJS1J_SC_EEEEEEENS4_39AutoVectorizingCopyWithAssumedAlignmentILi128EEENS4_14SM90_TMA_STOREES23_S25_S25_EEEvvEEEEvNT_6ParamsE --------------------------
	.section	.text._ZN7cutlass13device_kernelINS_4gemm6kernel13GemmUniversalIN4cute5tupleIJiiiiEEENS1_10collective13CollectiveMmaINS1_35MainloopSm100TmaUmmaWarpSpecializedILi13ELi2ELi4ENS5_IJNS4_1CILi2EEENSA_ILi1EEESC_EEEEENS5_IJNSA_ILi128EEESF_SF_EEEaNS5_IJlSC_lEEEaSH_NS4_8TiledMMAINS4_8MMA_AtomIJNS4_21SM100_MMA_S8_2x1SM_SSIaaiLi128ELi128ELNS4_4UMMA5MajorE0ELSM_0ELNSL_8SaturateE0EEEEEENS4_6LayoutINS5_IJSC_SC_SC_EEENS5_IJNSA_ILi0EEESS_SS_EEEEENS5_IJNS4_10UnderscoreESV_SV_EEEEENS4_18SM100_TMA_2SM_LOADENS4_14ComposedLayoutINS4_7SwizzleILi3ELi4ELi3EEENS4_18smem_ptr_flag_bitsILi8EEENSQ_INS5_IJNSA_ILi8EEESF_EEENS5_IJSF_SC_EEEEEEEvNS4_8identityESY_S18_vS19_EENS_8epilogue10collective18CollectiveEpilogueINS1B_23Sm100TmaWarpSpecializedILi2ELi2ELi32ELb0ELb0EEEJNS5_IJNSA_ILi64EEESF_SF_EEENS5_IJNSQ_IS1G_SC_EENSQ_INS5_IJNSA_ILi32EEESB_EEENS5_IJSC_S1G_EEEEEEEEaSH_aSH_NS1B_6fusion15FusionCallbacksIS1F_NS1O_17LinearCombinationIaiaiLNS_15FloatRoundStyleE2EEES1H_S1N_JEEENS4_5SM1004TMEM4LOAD26SM100_TMEM_LOAD_32dp32b32xENS4_13SM90_TMA_LOADENSZ_INS10_ILi1ELi4ELi3EEES13_NSQ_INS5_IJS14_S1J_EEENS5_IJS1J_SC_EEEEEEENS4_39AutoVectorizingCopyWithAssumedAlignmentILi128EEENS4_14SM90_TMA_STOREES23_S25_S25_EEEvvEEEEvNT_6ParamsE,"ax",@progbits
	.align	128
.text._ZN7cutlass13device_kernelINS_4gemm6kernel13GemmUniversalIN4cute5tupleIJiiiiEEENS1_10collective13CollectiveMmaINS1_35MainloopSm100TmaUmmaWarpSpecializedILi13ELi2ELi4ENS5_IJNS4_1CILi2EEENSA_ILi1EEESC_EEEEENS5_IJNSA_ILi128EEESF_SF_EEEaNS5_IJlSC_lEEEaSH_NS4_8TiledMMAINS4_8MMA_AtomIJNS4_21SM100_MMA_S8_2x1SM_SSIaaiLi128ELi128ELNS4_4UMMA5MajorE0ELSM_0ELNSL_8SaturateE0EEEEEENS4_6LayoutINS5_IJSC_SC_SC_EEENS5_IJNSA_ILi0EEESS_SS_EEEEENS5_IJNS4_10UnderscoreESV_SV_EEEEENS4_18SM100_TMA_2SM_LOADENS4_14ComposedLayoutINS4_7SwizzleILi3ELi4ELi3EEENS4_18smem_ptr_flag_bitsILi8EEENSQ_INS5_IJNSA_ILi8EEESF_EEENS5_IJSF_SC_EEEEEEEvNS4_8identityESY_S18_vS19_EENS_8epilogue10collective18CollectiveEpilogueINS1B_23Sm100TmaWarpSpecializedILi2ELi2ELi32ELb0ELb0EEEJNS5_IJNSA_ILi64EEESF_SF_EEENS5_IJNSQ_IS1G_SC_EENSQ_INS5_IJNSA_ILi32EEESB_EEENS5_IJSC_S1G_EEEEEEEEaSH_aSH_NS1B_6fusion15FusionCallbacksIS1F_NS1O_17LinearCombinationIaiaiLNS_15FloatRoundStyleE2EEES1H_S1N_JEEENS4_5SM1004TMEM4LOAD26SM100_TMEM_LOAD_32dp32b32xENS4_13SM90_TMA_LOADENSZ_INS10_ILi1ELi4ELi3EEES13_NSQ_INS5_IJS14_S1J_EEENS5_IJS1J_SC_EEEEEEENS4_39AutoVectorizingCopyWithAssumedAlignmentILi128EEENS4_14SM90_TMA_STOREES23_S25_S25_EEEvvEEEEvNT_6ParamsE:
        .type           _ZN7cutlass13device_kernelINS_4gemm6kernel13GemmUniversalIN4cute5tupleIJiiiiEEENS1_10collective13CollectiveMmaINS1_35MainloopSm100TmaUmmaWarpSpecializedILi13ELi2ELi4ENS5_IJNS4_1CILi2EEENSA_ILi1EEESC_EEEEENS5_IJNSA_ILi128EEESF_SF_EEEaNS5_IJlSC_lEEEaSH_NS4_8TiledMMAINS4_8MMA_AtomIJNS4_21SM100_MMA_S8_2x1SM_SSIaaiLi128ELi128ELNS4_4UMMA5MajorE0ELSM_0ELNSL_8SaturateE0EEEEEENS4_6LayoutINS5_IJSC_SC_SC_EEENS5_IJNSA_ILi0EEESS_SS_EEEEENS5_IJNS4_10UnderscoreESV_SV_EEEEENS4_18SM100_TMA_2SM_LOADENS4_14ComposedLayoutINS4_7SwizzleILi3ELi4ELi3EEENS4_18smem_ptr_flag_bitsILi8EEENSQ_INS5_IJNSA_ILi8EEESF_EEENS5_IJSF_SC_EEEEEEEvNS4_8identityESY_S18_vS19_EENS_8epilogue10collective18CollectiveEpilogueINS1B_23Sm100TmaWarpSpecializedILi2ELi2ELi32ELb0ELb0EEEJNS5_IJNSA_ILi64EEESF_SF_EEENS5_IJNSQ_IS1G_SC_EENSQ_INS5_IJNSA_ILi32EEESB_EEENS5_IJSC_S1G_EEEEEEEEaSH_aSH_NS1B_6fusion15FusionCallbacksIS1F_NS1O_17LinearCombinationIaiaiLNS_15FloatRoundStyleE2EEES1H_S1N_JEEENS4_5SM1004TMEM4LOAD26SM100_TMEM_LOAD_32dp32b32xENS4_13SM90_TMA_LOADENSZ_INS10_ILi1ELi4ELi3EEES13_NSQ_INS5_IJS14_S1J_EEENS5_IJS1J_SC_EEEEEEENS4_39AutoVectorizingCopyWithAssumedAlignmentILi128EEENS4_14SM90_TMA_STOREES23_S25_S25_EEEvvEEEEvNT_6ParamsE,@function
        .size           _ZN7cutlass13device_kernelINS_4gemm6kernel13GemmUniversalIN4cute5tupleIJiiiiEEENS1_10collective13CollectiveMmaINS1_35MainloopSm100TmaUmmaWarpSpecializedILi13ELi2ELi4ENS5_IJNS4_1CILi2EEENSA_ILi1EEESC_EEEEENS5_IJNSA_ILi128EEESF_SF_EEEaNS5_IJlSC_lEEEaSH_NS4_8TiledMMAINS4_8MMA_AtomIJNS4_21SM100_MMA_S8_2x1SM_SSIaaiLi128ELi128ELNS4_4UMMA5MajorE0ELSM_0ELNSL_8SaturateE0EEEEEENS4_6LayoutINS5_IJSC_SC_SC_EEENS5_IJNSA_ILi0EEESS_SS_EEEEENS5_IJNS4_10UnderscoreESV_SV_EEEEENS4_18SM100_TMA_2SM_LOADENS4_14ComposedLayoutINS4_7SwizzleILi3ELi4ELi3EEENS4_18smem_ptr_flag_bitsILi8EEENSQ_INS5_IJNSA_ILi8EEESF_EEENS5_IJSF_SC_EEEEEEEvNS4_8identityESY_S18_vS19_EENS_8epilogue10collective18CollectiveEpilogueINS1B_23Sm100TmaWarpSpecializedILi2ELi2ELi32ELb0ELb0EEEJNS5_IJNSA_ILi64EEESF_SF_EEENS5_IJNSQ_IS1G_SC_EENSQ_INS5_IJNSA_ILi32EEESB_EEENS5_IJSC_S1G_EEEEEEEEaSH_aSH_NS1B_6fusion15FusionCallbacksIS1F_NS1O_17LinearCombinationIaiaiLNS_15FloatRoundStyleE2EEES1H_S1N_JEEENS4_5SM1004TMEM4LOAD26SM100_TMEM_LOAD_32dp32b32xENS4_13SM90_TMA_LOADENSZ_INS10_ILi1ELi4ELi3EEES13_NSQ_INS5_IJS14_S1J_EEENS5_IJS1J_SC_EEEEEEENS4_39AutoVectorizingCopyWithAssumedAlignmentILi128EEENS4_14SM90_TMA_STOREES23_S25_S25_EEEvvEEEEvNT_6ParamsE,(.L_x_191 - _ZN7cutlass13device_kernelINS_4gemm6kernel13GemmUniversalIN4cute5tupleIJiiiiEEENS1_10collective13CollectiveMmaINS1_35MainloopSm100TmaUmmaWarpSpecializedILi13ELi2ELi4ENS5_IJNS4_1CILi2EEENSA_ILi1EEESC_EEEEENS5_IJNSA_ILi128EEESF_SF_EEEaNS5_IJlSC_lEEEaSH_NS4_8TiledMMAINS4_8MMA_AtomIJNS4_21SM100_MMA_S8_2x1SM_SSIaaiLi128ELi128ELNS4_4UMMA5MajorE0ELSM_0ELNSL_8SaturateE0EEEEEENS4_6LayoutINS5_IJSC_SC_SC_EEENS5_IJNSA_ILi0EEESS_SS_EEEEENS5_IJNS4_10UnderscoreESV_SV_EEEEENS4_18SM100_TMA_2SM_LOADENS4_14ComposedLayoutINS4_7SwizzleILi3ELi4ELi3EEENS4_18smem_ptr_flag_bitsILi8EEENSQ_INS5_IJNSA_ILi8EEESF_EEENS5_IJSF_SC_EEEEEEEvNS4_8identityESY_S18_vS19_EENS_8epilogue10collective18CollectiveEpilogueINS1B_23Sm100TmaWarpSpecializedILi2ELi2ELi32ELb0ELb0EEEJNS5_IJNSA_ILi64EEESF_SF_EEENS5_IJNSQ_IS1G_SC_EENSQ_INS5_IJNSA_ILi32EEESB_EEENS5_IJSC_S1G_EEEEEEEEaSH_aSH_NS1B_6fusion15FusionCallbacksIS1F_NS1O_17LinearCombinationIaiaiLNS_15FloatRoundStyleE2EEES1H_S1N_JEEENS4_5SM1004TMEM4LOAD26SM100_TMEM_LOAD_32dp32b32xENS4_13SM90_TMA_LOADENSZ_INS10_ILi1ELi4ELi3EEES13_NSQ_INS5_IJS14_S1J_EEENS5_IJS1J_SC_EEEEEEENS4_39AutoVectorizingCopyWithAssumedAlignmentILi128EEENS4_14SM90_TMA_STOREES23_S25_S25_EEEvvEEEEvNT_6ParamsE)
        .other          _ZN7cutlass13device_kernelINS_4gemm6kernel13GemmUniversalIN4cute5tupleIJiiiiEEENS1_10collective13CollectiveMmaINS1_35MainloopSm100TmaUmmaWarpSpecializedILi13ELi2ELi4ENS5_IJNS4_1CILi2EEENSA_ILi1EEESC_EEEEENS5_IJNSA_ILi128EEESF_SF_EEEaNS5_IJlSC_lEEEaSH_NS4_8TiledMMAINS4_8MMA_AtomIJNS4_21SM100_MMA_S8_2x1SM_SSIaaiLi128ELi128ELNS4_4UMMA5MajorE0ELSM_0ELNSL_8SaturateE0EEEEEENS4_6LayoutINS5_IJSC_SC_SC_EEENS5_IJNSA_ILi0EEESS_SS_EEEEENS5_IJNS4_10UnderscoreESV_SV_EEEEENS4_18SM100_TMA_2SM_LOADENS4_14ComposedLayoutINS4_7SwizzleILi3ELi4ELi3EEENS4_18smem_ptr_flag_bitsILi8EEENSQ_INS5_IJNSA_ILi8EEESF_EEENS5_IJSF_SC_EEEEEEEvNS4_8identityESY_S18_vS19_EENS_8epilogue10collective18CollectiveEpilogueINS1B_23Sm100TmaWarpSpecializedILi2ELi2ELi32ELb0ELb0EEEJNS5_IJNSA_ILi64EEESF_SF_EEENS5_IJNSQ_IS1G_SC_EENSQ_INS5_IJNSA_ILi32EEESB_EEENS5_IJSC_S1G_EEEEEEEEaSH_aSH_NS1B_6fusion15FusionCallbacksIS1F_NS1O_17LinearCombinationIaiaiLNS_15FloatRoundStyleE2EEES1H_S1N_JEEENS4_5SM1004TMEM4LOAD26SM100_TMEM_LOAD_32dp32b32xENS4_13SM90_TMA_LOADENSZ_INS10_ILi1ELi4ELi3EEES13_NSQ_INS5_IJS14_S1J_EEENS5_IJS1J_SC_EEEEEEENS4_39AutoVectorizingCopyWithAssumedAlignmentILi128EEENS4_14SM90_TMA_STOREES23_S25_S25_EEEvvEEEEvNT_6ParamsE,@"STO_CUDA_ENTRY STV_DEFAULT"
_ZN7cutlass13device_kernelINS_4gemm6kernel13GemmUniversalIN4cute5tupleIJiiiiEEENS1_10collective13CollectiveMmaINS1_35MainloopSm100TmaUmmaWarpSpecializedILi13ELi2ELi4ENS5_IJNS4_1CILi2EEENSA_ILi1EEESC_EEEEENS5_IJNSA_ILi128EEESF_SF_EEEaNS5_IJlSC_lEEEaSH_NS4_8TiledMMAINS4_8MMA_AtomIJNS4_21SM100_MMA_S8_2x1SM_SSIaaiLi128ELi128ELNS4_4UMMA5MajorE0ELSM_0ELNSL_8SaturateE0EEEEEENS4_6LayoutINS5_IJSC_SC_SC_EEENS5_IJNSA_ILi0EEESS_SS_EEEEENS5_IJNS4_10UnderscoreESV_SV_EEEEENS4_18SM100_TMA_2SM_LOADENS4_14ComposedLayoutINS4_7SwizzleILi3ELi4ELi3EEENS4_18smem_ptr_flag_bitsILi8EEENSQ_INS5_IJNSA_ILi8EEESF_EEENS5_IJSF_SC_EEEEEEEvNS4_8identityESY_S18_vS19_EENS_8epilogue10collective18CollectiveEpilogueINS1B_23Sm100TmaWarpSpecializedILi2ELi2ELi32ELb0ELb0EEEJNS5_IJNSA_ILi64EEESF_SF_EEENS5_IJNSQ_IS1G_SC_EENSQ_INS5_IJNSA_ILi32EEESB_EEENS5_IJSC_S1G_EEEEEEEEaSH_aSH_NS1B_6fusion15FusionCallbacksIS1F_NS1O_17LinearCombinationIaiaiLNS_15FloatRoundStyleE2EEES1H_S1N_JEEENS4_5SM1004TMEM4LOAD26SM100_TMEM_LOAD_32dp32b32xENS4_13SM90_TMA_LOADENSZ_INS10_ILi1ELi4ELi3EEES13_NSQ_INS5_IJS14_S1J_EEENS5_IJS1J_SC_EEEEEEENS4_39AutoVectorizingCopyWithAssumedAlignmentILi128EEENS4_14SM90_TMA_STOREES23_S25_S25_EEEvvEEEEvNT_6ParamsE:
[----:B------:R-:W1:Y:S01]  /*0000*/  LDC R1, c[0x0][0x37c] ;  /* 0x0000df00ff017b82 */ /* 0x000e620000000800 */
[----:B------:R-:W2:Y:S01]  /*0010*/  S2R R108, SR_TID.X ;  /* 0x00000000006c7919 */ /* 0x000ea20000002100 */
[----:B------:R-:W3:Y:S06]  /*0020*/  LDCU.64 UR6, c[0x0][0x890] ;  /* 0x00011200ff0677ac */ /* 0x000eec0008000a00 */
[----:B------:R-:W4:Y:S01]  /*0030*/  S2UR UR37, SR_CgaCtaId ;  /* 0x00000000002579c3 */ /* 0x000f220000008800 */
[----:B------:R-:W-:Y:S02]  /*0040*/  PRMT R91, RZ, 0x7610, R91 ;  /* 0x00007610ff5b7816 */ /* 0x000fe4000000005b */
[----:B------:R-:W-:Y:S01]  /*0050*/  ELECT P1, URZ, PT ;  /* 0x0000000000ff782f */ /* 0x000fe20003820000 */
[----:B------:R-:W1:Y:S01]  /*0060*/  LDCU.64 UR46, c[0x0][0x358] ;  /* 0x00006b00ff2e77ac */ /* 0x000e620008000a00 */
[----:B---3--:R-:W-:-:S04]  /*0070*/  UISETP.NE.U32.AND UP0, UPT, UR6, URZ, UPT ;  /* 0x000000ff0600728c */ /* 0x008fc8000bf05070 */
[----:B------:R-:W-:Y:S02]  /*0080*/  UISETP.NE.AND.EX UP0, UPT, UR7, URZ, UPT, UP0 ;  /* 0x000000ff0700728c */ /* 0x000fe4000bf05300 */
[----:B----4-:R-:W-:Y:S02]  /*0090*/  ULOP3.LUT UR5, UR37, 0x1, URZ, 0xc0, !UPT ;  /* 0x0000000125057892 */ /* 0x010fe4000f8ec0ff */
[----:B------:R-:W-:Y:S01]  /*00a0*/  ULOP3.LUT UR4, UR37, 0x1, URZ, 0x3c, !UPT ;  /* 0x0000000125047892 */ /* 0x000fe2000f8e3cff */
[----:B--2---:R-:W-:-:S05]  /*00b0*/  SHF.R.U32.HI R97, RZ, 0x5, R108 ;  /* 0x00000005ff617819 */ /* 0x004fca000001166c */
[----:B------:R-:W2:Y:S02]  /*00c0*/  SHFL.IDX PT, R0, R97, RZ, 0x1f ;  /* 0x00001fff61007589 */ /* 0x000ea400000e0000 */
[----:B--2---:R-:W-:Y:S01]  /*00d0*/  R2UR UR10, R0 ;  /* 0x00000000000a72ca */ /* 0x004fe200000e0000 */
[----:B-1----:R-:W-:-:S14]  /*00e0*/  BRA.U UP0, `(.L_x_0) ;  /* 0x00000001002c7547 */ /* 0x002fdc000b800000 */
[----:B------:R-:W1:Y:S02]  /*00f0*/  LDCU.64 UR8, c[0x0][0x888] ;  /* 0x00011100ff0877ac */ /* 0x000e640008000a00 */
[----:B-1----:R-:W-:-:S04]  /*0100*/  UISETP.NE.U32.AND UP0, UPT, UR8, URZ, UPT ;  /* 0x000000ff0800728c */ /* 0x002fc8000bf05070 */
[----:B------:R-:W-:-:S09]  /*0110*/  UISETP.NE.AND.EX UP0, UPT, UR9, URZ, UPT, UP0 ;  /* 0x000000ff0900728c */ /* 0x000fd2000bf05300 */
[----:B------:R-:W-:Y:S05]  /*0120*/  BRA.U !UP0, `(.L_x_1) ;  /* 0x0000000108107547 */ /* 0x000fea000b800000 */
[----:B------:R-:W1:Y:S02]  /*0130*/  LDC.64 R50, c[0x0][0x888] ;  /* 0x00022200ff327b82 */ /* 0x000e640000000a00 */
[----:B-1----:R1:W5:Y:S01]  /*0140*/  LDG.E R50, desc[UR46][R50.64] ;  /* 0x0000002e32327981 */ /* 0x002362000c1e1900 */
[----:B------:R-:W-:Y:S01]  /*0150*/  HFMA2 R91, -RZ, RZ, 0, 5.9604644775390625e-08 ;  /* 0x00000001ff5b7431 */ /* 0x000fe200000001ff */
[----:B------:R-:W-:Y:S05]  /*0160*/  BRA `(.L_x_0) ;  /* 0x00000000000c7947 */ /* 0x000fea0003800000 */
.L_x_1:
[----:B------:R-:W1:Y:S01]  /*0170*/  LDCU UR8, c[0x0][0x880] ;  /* 0x00011000ff0877ac */ /* 0x000e620008000800 */
[----:B------:R-:W-:Y:S01]  /*0180*/  HFMA2 R91, -RZ, RZ, 0, 5.9604644775390625e-08 ;  /* 0x00000001ff5b7431 */ /* 0x000fe200000001ff */
[----:B-1----:R-:W-:-:S07]  /*0190*/  MOV R50, UR8 ;  /* 0x0000000800327c02 */ /* 0x002fce0008000f00 */
.L_x_0:
[----:B------:R-:W2:Y:S02]  /*01a0*/  LDCU.64 UR8, c[0x0][0x8b0] ;  /* 0x00011600ff0877ac */ /* 0x000ea40008000a00 */
[----:B--2---:R-:W-:-:S04]  /*01b0*/  UISETP.NE.U32.AND UP0, UPT, UR8, URZ, UPT ;  /* 0x000000ff0800728c */ /* 0x004fc8000bf05070 */
[----:B------:R-:W-:-:S09]  /*01c0*/  UISETP.NE.AND.EX UP0, UPT, UR9, URZ, UPT, UP0 ;  /* 0x000000ff0900728c */ /* 0x000fd2000bf05300 */
[----:B------:R-:W-:Y:S05]  /*01d0*/  BRA.U UP0, `(.L_x_2) ;  /* 0x0000000100247547 */ /* 0x000fea000b800000 */
[----:B------:R-:W2:Y:S02]  /*01e0*/  LDCU.64 UR8, c[0x0][0x8a8] ;  /* 0x00011500ff0877ac */ /* 0x000ea40008000a00 */
[----:B--2---:R-:W-:-:S04]  /*01f0*/  UISETP.NE.U32.AND UP0, UPT, UR8, URZ, UPT ;  /* 0x000000ff0800728c */ /* 0x004fc8000bf05070 */
[----:B------:R-:W-:-:S09]  /*0200*/  UISETP.NE.AND.EX UP0, UPT, UR9, URZ, UPT, UP0 ;  /* 0x000000ff0900728c */ /* 0x000fd2000bf05300 */
[----:B------:R-:W-:Y:S05]  /*0210*/  BRA.U !UP0, `(.L_x_3) ;  /* 0x00000001080c7547 */ /* 0x000fea000b800000 */
[----:B------:R-:W2:Y:S02]  /*0220*/  LDC.64 R46, c[0x0][0x8a8] ;  /* 0x00022a00ff2e7b82 */ /* 0x000ea40000000a00 */
[----:B--2---:R2:W5:Y:S01]  /*0230*/  LDG.E R46, desc[UR46][R46.64] ;  /* 0x0000002e2e2e7981 */ /* 0x004562000c1e1900 */
[----:B------:R-:W-:Y:S05]  /*0240*/  BRA `(.L_x_2) ;  /* 0x0000000000087947 */ /* 0x000fea0003800000 */
.L_x_3:
[----:B------:R-:W2:Y:S02]  /*0250*/  LDCU UR8, c[0x0][0x8a0] ;  /* 0x00011400ff0877ac */ /* 0x000ea40008000800 */
[----:B--2---:R-:W-:Y:S02]  /*0260*/  MOV R46, UR8 ;  /* 0x00000008002e7c02 */ /* 0x004fe40008000f00 */
.L_x_2:
[----:B------:R-:W-:Y:S01]  /*0270*/  IMAD.U32 R0, RZ, RZ, UR10 ;  /* 0x0000000aff007e24 */ /* 0x000fe2000f8e00ff */
[----:B------:R-:W-:Y:S04]  /*0280*/  BSSY.RECONVERGENT B0, `(.L_x_4) ;  /* 0x000000c000007945 */ /* 0x000fe80003800200 */
[C---:B------:R-:W-:Y:S02]  /*0290*/  ISETP.NE.OR P2, PT, R0.reuse, 0x1, !P1 ;  /* 0x000000010000780c */ /* 0x040fe40004f45670 */
[----:B------:R-:W-:-:S11]  /*02a0*/  ISETP.NE.OR P0, PT, R0, 0x3, !P1 ;  /* 0x000000030000780c */ /* 0x000fd60004f05670 */
[----:B------:R-:W-:Y:S05]  /*02b0*/  @P2 BRA `(.L_x_5) ;  /* 0x0000000000202947 */ /* 0x000fea0003800000 */
[----:B------:R-:W3:Y:S02]  /*02c0*/  LDCU.64 UR8, c[0x0][0x348] ;  /* 0x00006900ff0877ac */ /* 0x000ee40008000a00 */
[----:B---3--:R-:W-:Y:S02]  /*02d0*/  UIADD3 UR12, UP1, UPT, UR8, 0x80, URZ ;  /* 0x00000080080c7890 */ /* 0x008fe4000ff3e0ff */
[----:B------:R-:W-:Y:S02]  /*02e0*/  UIADD3 UR8, UP0, UPT, UR8, 0x180, URZ ;  /* 0x0000018008087890 */ /* 0x000fe4000ff1e0ff */
[----:B------:R-:W-:Y:S02]  /*02f0*/  UIADD3.X UR13, UPT, UPT, URZ, UR9, URZ, UP1, !UPT ;  /* 0x00000009ff0d7290 */ /* 0x000fe40008ffe4ff */
[----:B------:R-:W-:-:S07]  /*0300*/  UIADD3.X UR9, UPT, UPT, URZ, UR9, URZ, UP0, !UPT ;  /* 0x00000009ff097290 */ /* 0x000fce00087fe4ff */
[----:B------:R3:W-:Y:S02]  /*0310*/  UTMACCTL.PF [UR12] ;  /* 0x000000000c0079b9 */ /* 0x0007e40008040000 */
[----:B------:R3:W-:Y:S02]  /*0320*/  UTMACCTL.PF [UR8] ;  /* 0x00000000080079b9 */ /* 0x0007e40008040000 */
[----:B---3--:R-:W-:Y:S01]  /*0330*/  NOP ;  /* 0x0000000000007918 */ /* 0x008fe20000000000 */
.L_x_5:
[----:B------:R-:W-:Y:S05]  /*0340*/  BSYNC.RECONVERGENT B0 ;  /* 0x0000000000007941 */ /* 0x000fea0003800200 */
.L_x_4:
[----:B------:R-:W-:Y:S04]  /*0350*/  BSSY.RECONVERGENT B0, `(.L_x_6) ;  /* 0x000000a000007945 */ /* 0x000fe80003800200 */
        /* <DEDUP_REMOVED lines=9> */
.L_x_7:
[----:B------:R-:W-:Y:S05]  /*03f0*/  BSYNC.RECONVERGENT B0 ;  /* 0x0000000000007941 */ /* 0x000fea0003800200 */
.L_x_6:
[----:B------:R-:W3:Y:S01]  /*0400*/  LDCU.64 UR8, c[0x0][0x888] ;  /* 0x00011100ff0877ac */ /* 0x000ee20008000a00 */
[----:B------:R-:W-:Y:S02]  /*0410*/  UISETP.EQ.U32.AND UP1, UPT, UR6, URZ, UPT ;  /* 0x000000ff0600728c */ /* 0x000fe4000bf22070 */
[----:B------:R-:W-:Y:S02]  /*0420*/  UPLOP3.LUT UP5, UPT, UPT, UPT, UPT, 0x80, 0x8 ;  /* 0x000000000008789c */ /* 0x000fe40003faf070 */
[----:B---3--:R-:W-:-:S04]  /*0430*/  UISETP.NE.U32.AND UP0, UPT, UR8, URZ, UPT ;  /* 0x000000ff0800728c */ /* 0x008fc8000bf05070 */
[----:B------:R-:W-:-:S04]  /*0440*/  UISETP.NE.AND.EX UP0, UPT, UR9, URZ, UPT, UP0 ;  /* 0x000000ff0900728c */ /* 0x000fc8000bf05300 */
[----:B------:R-:W-:-:S04]  /*0450*/  UISETP.EQ.OR.EX UP2, UPT, UR7, URZ, !UP0, UP1 ;  /* 0x000000ff0700728c */ /* 0x000fc8000c742710 */
[----:B------:R-:W-:-:S05]  /*0460*/  UP2UR UR50, UPR, URZ, 0x4 ;  /* 0x00000004ff327883 */ /* 0x000fca0008000000 */
[----:B------:R-:W-:Y:S07]  /*0470*/  BRA.U !UP2, `(.L_x_8) ;  /* 0x000000010a207547 */ /* 0x000fee000b800000 */
[----:B-----5:R-:W-:Y:S01]  /*0480*/  R2UR UR8, R50 ;  /* 0x00000000320872ca */ /* 0x020fe200000e0000 */
[----:B------:R-:W-:Y:S02]  /*0490*/  UISETP.NE.U32.AND UP2, UPT, UR6, URZ, UPT ;  /* 0x000000ff0600728c */ /* 0x000fe4000bf45070 */
[----:B------:R-:W-:Y:S02]  /*04a0*/  USEL UR6, URZ, 0xffffffff, UP0 ;  /* 0xffffffffff067887 */ /* 0x000fe40008000000 */
[----:B------:R-:W-:-:S08]  /*04b0*/  UISETP.NE.AND.EX UP2, UPT, UR7, URZ, UPT, UP2 ;  /* 0x000000ff0700728c */ /* 0x000fd0000bf45320 */
[----:B------:R-:W-:-:S04]  /*04c0*/  UISETP.NE.AND UP1, UPT, UR8, URZ, UPT ;  /* 0x000000ff0800728c */ /* 0x000fc8000bf25270 */
[----:B------:R-:W-:-:S04]  /*04d0*/  @!UP2 USEL UR6, URZ, 0xffffffff, UP1 ;  /* 0xffffffffff06a887 */ /* 0x000fc80008800000 */
[----:B------:R-:W-:-:S04]  /*04e0*/  ULOP3.LUT UR6, UR6, 0x1, URZ, 0xc0, !UPT ;  /* 0x0000000106067892 */ /* 0x000fc8000f8ec0ff */
[----:B------:R-:W-:-:S11]  /*04f0*/  UISETP.NE.U32.AND UP5, UPT, UR6, 0x1, UPT ;  /* 0x000000010600788c */ /* 0x000fd6000bfa5070 */
.L_x_8:
[----:B------:R-:W3:Y:S01]  /*0500*/  SHFL.IDX PT, R0, R97, RZ, 0x1f ;  /* 0x00001fff61007589 */ /* 0x000ee200000e0000 */
[----:B------:R-:W-:-:S04]  /*0510*/  UISETP.NE.AND UP1, UPT, UR10, 0x2, UPT ;  /* 0x000000020a00788c */ /* 0x000fc8000bf25270 */
[----:B------:R-:W-:Y:S02]  /*0520*/  UISETP.EQ.AND UP2, UPT, UR5, URZ, !UP1 ;  /* 0x000000ff0500728c */ /* 0x000fe4000cf42270 */
[----:B------:R-:W-:-:S04]  /*0530*/  USEL UR6, URZ, 0x1, UP1 ;  /* 0x00000001ff067887 */ /* 0x000fc80008800000 */
[----:B------:R-:W-:Y:S02]  /*0540*/  PLOP3.LUT P5, PT, P1, PT, UP2, 0x80, 0x8 ;  /* 0x000000000008781c */ /* 0x000fe40000faf028 */
[----:B---3--:R-:W-:-:S13]  /*0550*/  ISETP.NE.AND P0, PT, R0, RZ, PT ;  /* 0x000000ff0000720c */ /* 0x008fda0003f05270 */
[----:B------:R-:W-:Y:S05]  /*0560*/  @P0 BRA `(.L_x_9) ;  /* 0x0000000000980947 */ /* 0x000fea0003800000 */
[----:B------:R-:W-:Y:S01]  /*0570*/  ELECT P0, URZ, PT ;  /* 0x0000000000ff782f */ /* 0x000fe20003800000 */
[----:B------:R-:W-:-:S12]  /*0580*/  BSSY.RECONVERGENT B0, `(.L_x_9) ;  /* 0x0000024000007945 */ /* 0x000fd80003800200 */
[----:B------:R-:W-:Y:S05]  /*0590*/  @!P0 BRA `(.L_x_10) ;  /* 0x0000000000888947 */ /* 0x000fea0003800000 */
[----:B------:R-:W-:Y:S01]  /*05a0*/  UMOV UR8, 0x400 ;  /* 0x0000040000087882 */ /* 0x000fe20000000000 */
[----:B------:R-:W-:Y:S01]  /*05b0*/  UMOV UR7, 0x1 ;  /* 0x0000000100077882 */ /* 0x000fe20000000000 */
[----:B------:R-:W-:Y:S02]  /*05c0*/  ULEA UR8, UR37, UR8, 0x18 ;  /* 0x0000000825087291 */ /* 0x000fe4000f8ec0ff */
[----:B------:R-:W-:-:S04]  /*05d0*/  UIADD3 UR12, UPT, UPT, -UR7, 0x100000, URZ ;  /* 0x00100000070c7890 */ /* 0x000fc8000fffe1ff */
[----:B------:R-:W-:Y:S02]  /*05e0*/  USHF.L.U32 UR13, UR12, 0xb, URZ ;  /* 0x0000000b0c0d7899 */ /* 0x000fe400080006ff */
[----:B------:R-:W-:Y:S01]  /*05f0*/  USHF.L.U32 UR12, UR12, 0x1, URZ ;  /* 0x000000010c0c7899 */ /* 0x000fe200080006ff */
[----:B------:R-:W3:Y:S11]  /*0600*/  FENCE.VIEW.ASYNC.S ;  /* 0x00000000000073c6 */ /* 0x000ef60000000000 */
[----:B---3--:R3:W4:Y:S01]  /*0610*/  SYNCS.EXCH.64 URZ, [UR8], UR12 ;  /* 0x0000000c08ff75b2 */ /* 0x0087220008000100 */
[----:B------:R3:W1:Y:S01]  /*0620*/  SYNCS.EXCH.64 URZ, [UR8+0x68], UR12 ;  /* 0x0000680c08ff75b2 */ /* 0x0006620008000100 */
        /* <DEDUP_REMOVED lines=23> */
[----:B------:R3:W1:Y:S02]  /*07a0*/  SYNCS.EXCH.64 URZ, [UR8+0xc8], UR12 ;  /* 0x0000c80c08ff75b2 */ /* 0x0006640008000100 */
[----:B---34-:R-:W-:Y:S01]  /*07b0*/  NOP ;  /* 0x0000000000007918 */ /* 0x018fe20000000000 */
.L_x_10:
[----:B------:R-:W-:Y:S05]  /*07c0*/  BSYNC.RECONVERGENT B0 ;  /* 0x0000000000007941 */ /* 0x000fea0003800200 */
.L_x_9:
[----:B------:R-:W3:Y:S01]  /*07d0*/  SHFL.IDX PT, R0, R97, RZ, 0x1f ;  /* 0x00001fff61007589 */ /* 0x000ee200000e0000 */
[----:B------:R-:W-:Y:S01]  /*07e0*/  NOP ;  /* 0x0000000000007918 */ /* 0x000fe20000000000 */
[----:B---3--:R-:W-:-:S13]  /*07f0*/  ISETP.NE.AND P0, PT, R0, 0x1, PT ;  /* 0x000000010000780c */ /* 0x008fda0003f05270 */
[----:B------:R-:W-:Y:S05]  /*0800*/  @P0 BRA `(.L_x_11) ;  /* 0x0000000000440947 */ /* 0x000fea0003800000 */
[----:B------:R-:W-:Y:S01]  /*0810*/  UMOV UR9, 0x400 ;  /* 0x0000040000097882 */ /* 0x000fe20000000000 */
[----:B------:R-:W-:Y:S01]  /*0820*/  UMOV UR8, 0x20 ;  /* 0x0000002000087882 */ /* 0x000fe20000000000 */
[----:B------:R-:W-:Y:S01]  /*0830*/  UMOV UR7, 0x80 ;  /* 0x0000008000077882 */ /* 0x000fe20000000000 */
[----:B------:R-:W-:Y:S02]  /*0840*/  ULEA UR9, UR37, UR9, 0x18 ;  /* 0x0000000925097291 */ /* 0x000fe4000f8ec0ff */
[----:B------:R-:W-:-:S04]  /*0850*/  UIADD3 UR12, UPT, UPT, -UR8, 0x100000, URZ ;  /* 0x00100000080c7890 */ /* 0x000fc8000fffe1ff */
[----:B------:R-:W-:Y:S02]  /*0860*/  USHF.L.U32 UR13, UR12, 0xb, URZ ;  /* 0x0000000b0c0d7899 */ /* 0x000fe400080006ff */
[----:B------:R-:W-:Y:S02]  /*0870*/  USHF.L.U32 UR12, UR12, 0x1, URZ ;  /* 0x000000010c0c7899 */ /* 0x000fe400080006ff */
[----:B------:R-:W-:-:S04]  /*0880*/  UIADD3 UR14, UPT, UPT, -UR7, 0x100000, URZ ;  /* 0x00100000070e7890 */ /* 0x000fc8000fffe1ff */
[----:B------:R-:W-:Y:S02]  /*0890*/  USHF.L.U32 UR15, UR14, 0xb, URZ ;  /* 0x0000000b0e0f7899 */ /* 0x000fe400080006ff */
[----:B------:R-:W-:Y:S01]  /*08a0*/  USHF.L.U32 UR14, UR14, 0x1, URZ ;  /* 0x000000010e0e7899 */ /* 0x000fe200080006ff */
[----:B------:R-:W-:Y:S01]  /*08b0*/  ELECT P0, URZ, PT ;  /* 0x0000000000ff782f */ /* 0x000fe20003800000 */
[----:B------:R-:W3:Y:S02]  /*08c0*/  FENCE.VIEW.ASYNC.S ;  /* 0x00000000000073c6 */ /* 0x000ee40000000000 */
[----:B---3--:R3:W4:Y:S08]  /*08d0*/  SYNCS.EXCH.64 URZ, [UR9+0xd0], UR12 ;  /* 0x0000d00c09ff75b2 */ /* 0x0087300008000100 */
[----:B------:R3:W1:Y:S01]  /*08e0*/  SYNCS.EXCH.64 URZ, [UR9+0xe0], UR14 ;  /* 0x0000e00e09ff75b2 */ /* 0x0006620008000100 */
[----:B------:R3:W1:Y:S01]  /*08f0*/  SYNCS.EXCH.64 URZ, [UR9+0xd8], UR12 ;  /* 0x0000d80c09ff75b2 */ /* 0x0006620008000100 */
[----:B------:R3:W1:Y:S01]  /*0900*/  SYNCS.EXCH.64 URZ, [UR9+0xe8], UR14 ;  /* 0x0000e80e09ff75b2 */ /* 0x0006620008000100 */
[----:B------:R-:W-:Y:S01]  /*0910*/  NOP ;  /* 0x0000000000007918 */ /* 0x000fe20000000000 */
.L_x_11:
[----:B------:R-:W2:Y:S01]  /*0920*/  SHFL.IDX PT, R0, R97, RZ, 0x1f ;  /* 0x00001fff61007589 */ /* 0x000ea200000e0000 */
[----:B------:R-:W-:Y:S01]  /*0930*/  NOP ;  /* 0x0000000000007918 */ /* 0x000fe20000000000 */
[----:B--2---:R-:W-:-:S13]  /*0940*/  ISETP.NE.AND P0, PT, R0, 0x3, PT ;  /* 0x000000030000780c */ /* 0x004fda0003f05270 */
[----:B------:R-:W-:Y:S05]  /*0950*/  @P0 BRA `(.L_x_12) ;  /* 0x00000000002c0947 */ /* 0x000fea0003800000 */
[----:B------:R-:W-:Y:S01]  /*0960*/  UMOV UR8, 0x400 ;  /* 0x0000040000087882 */ /* 0x000fe20000000000 */
[----:B------:R-:W-:Y:S01]  /*0970*/  UMOV UR7, 0x20 ;  /* 0x0000002000077882 */ /* 0x000fe20000000000 */
[----:B------:R-:W-:Y:S02]  /*0980*/  ULEA UR8, UR37, UR8, 0x18 ;  /* 0x0000000825087291 */ /* 0x000fe4000f8ec0ff */
[----:B---3--:R-:W-:-:S04]  /*0990*/  UIADD3 UR12, UPT, UPT, -UR7, 0x100000, URZ ;  /* 0x00100000070c7890 */ /* 0x008fc8000fffe1ff */
[----:B------:R-:W-:Y:S02]  /*09a0*/  USHF.L.U32 UR13, UR12, 0xb, URZ ;  /* 0x0000000b0c0d7899 */ /* 0x000fe400080006ff */
[----:B------:R-:W-:Y:S01]  /*09b0*/  USHF.L.U32 UR12, UR12, 0x1, URZ ;  /* 0x000000010c0c7899 */ /* 0x000fe200080006ff */
[----:B------:R-:W-:Y:S01]  /*09c0*/  ELECT P0, URZ, PT ;  /* 0x0000000000ff782f */ /* 0x000fe20003800000 */
[----:B------:R-:W2:Y:S10]  /*09d0*/  FENCE.VIEW.ASYNC.S ;  /* 0x00000000000073c6 */ /* 0x000eb40000000000 */
[----:B--2---:R2:W3:Y:S01]  /*09e0*/  SYNCS.EXCH.64 URZ, [UR8+0xf0], UR12 ;  /* 0x0000f00c08ff75b2 */ /* 0x0044e20008000100 */
[----:B------:R2:W1:Y:S01]  /*09f0*/  SYNCS.EXCH.64 URZ, [UR8+0xf8], UR12 ;  /* 0x0000f80c08ff75b2 */ /* 0x0004620008000100 */
[----:B------:R-:W-:Y:S01]  /*0a00*/  NOP ;  /* 0x0000000000007918 */ /* 0x000fe20000000000 */
.L_x_12:
[----:B------:R-:W4:Y:S01]  /*0a10*/  SHFL.IDX PT, R0, R97, RZ, 0x1f ;  /* 0x00001fff61007589 */ /* 0x000f2200000e0000 */
[----:B------:R-:W-:Y:S01]  /*0a20*/  NOP ;  /* 0x0000000000007918 */ /* 0x000fe20000000000 */
[----:B----4-:R-:W-:-:S13]  /*0a30*/  ISETP.NE.AND P0, PT, R0, 0x4, PT ;  /* 0x000000040000780c */ /* 0x010fda0003f05270 */
[----:B------:R-:W-:Y:S05]  /*0a40*/  @P0 BRA `(.L_x_13) ;  /* 0x0000000000480947 */ /* 0x000fea0003800000 */
[----:B---3--:R-:W-:Y:S01]  /*0a50*/  UMOV UR9, 0x1e0 ;  /* 0x000001e000097882 */ /* 0x008fe20000000000 */
[----:B--2---:R-:W-:Y:S01]  /*0a60*/  UMOV UR8, 0x400 ;  /* 0x0000040000087882 */ /* 0x004fe20000000000 */
[----:B------:R-:W-:Y:S01]  /*0a70*/  USEL UR9, UR9, 0x1a0, UP5 ;  /* 0x000001a009097887 */ /* 0x000fe2000a800000 */
        /* <DEDUP_REMOVED lines=9> */
[----:B------:R-:W2:Y:S02]  /*0b10*/  FENCE.VIEW.ASYNC.S ;  /* 0x00000000000073c6 */ /* 0x000ea40000000000 */
[----:B--2---:R4:W2:Y:S08]  /*0b20*/  SYNCS.EXCH.64 URZ, [UR8+0x100], UR12 ;  /* 0x0001000c08ff75b2 */ /* 0x0048b00008000100 */
[----:B------:R4:W3:Y:S01]  /*0b30*/  SYNCS.EXCH.64 URZ, [UR8+0x110], UR14 ;  /* 0x0001100e08ff75b2 */ /* 0x0008e20008000100 */
[----:B------:R4:W1:Y:S01]  /*0b40*/  SYNCS.EXCH.64 URZ, [UR8+0x108], UR12 ;  /* 0x0001080c08ff75b2 */ /* 0x0008620008000100 */
[----:B------:R4:W1:Y:S02]  /*0b50*/  SYNCS.EXCH.64 URZ, [UR8+0x118], UR14 ;  /* 0x0001180e08ff75b2 */ /* 0x0008640008000100 */
[----:B----4-:R-:W-:Y:S01]  /*0b60*/  NOP ;  /* 0x0000000000007918 */ /* 0x010fe20000000000 */
.L_x_13:
[----:B------:R-:W4:Y:S01]  /*0b70*/  SHFL.IDX PT, R0, R97, RZ, 0x1f ;  /* 0x00001fff61007589 */ /* 0x000f2200000e0000 */
[----:B------:R-:W-:Y:S01]  /*0b80*/  NOP ;  /* 0x0000000000007918 */ /* 0x000fe20000000000 */
[----:B----4-:R-:W-:-:S13]  /*0b90*/  ISETP.NE.AND P0, PT, R0, 0x5, PT ;  /* 0x000000050000780c */ /* 0x010fda0003f05270 */
[----:B------:R-:W-:Y:S05]  /*0ba0*/  @P0 BRA `(.L_x_14) ;  /* 0x0000000000540947 */ /* 0x000fea0003800000 */
[----:B---3--:R-:W-:Y:S01]  /*0bb0*/  UMOV UR9, 0x400 ;  /* 0x0000040000097882 */ /* 0x008fe20000000000 */
[----:B--2---:R-:W-:Y:S01]  /*0bc0*/  UMOV UR8, 0x1 ;  /* 0x0000000100087882 */ /* 0x004fe20000000000 */
        /* <DEDUP_REMOVED lines=13> */
[----:B------:R4:W1:Y:S01]  /*0ca0*/  SYNCS.EXCH.64 URZ, [UR9+0x148], UR14 ;  /* 0x0001480e09ff75b2 */ /* 0x0008620008000100 */
[----:B------:R4:W1:Y:S01]  /*0cb0*/  SYNCS.EXCH.64 URZ, [UR9+0x130], UR12 ;  /* 0x0001300c09ff75b2 */ /* 0x0008620008000100 */
[----:B------:R4:W1:Y:S01]  /*0cc0*/  SYNCS.EXCH.64 URZ, [UR9+0x150], UR14 ;  /* 0x0001500e09ff75b2 */ /* 0x0008620008000100 */
[----:B------:R4:W1:Y:S01]  /*0cd0*/  SYNCS.EXCH.64 URZ, [UR9+0x138], UR12 ;  /* 0x0001380c09ff75b2 */ /* 0x0008620008000100 */
[----:B------:R4:W1:Y:S02]  /*0ce0*/  SYNCS.EXCH.64 URZ, [UR9+0x158], UR14 ;  /* 0x0001580e09ff75b2 */ /* 0x0008640008000100 */
[----:B----4-:R-:W-:Y:S01]  /*0cf0*/  NOP ;  /* 0x0000000000007918 */ /* 0x010fe20000000000 */
.L_x_14:
[----:B------:R-:W4:Y:S01]  /*0d00*/  SHFL.IDX PT, R0, R97, RZ, 0x1f ;  /* 0x00001fff61007589 */ /* 0x000f2200000e0000 */
[----:B------:R-:W-:Y:S01]  /*0d10*/  ISETP.NE.OR P1, PT, RZ, UR10, !P1 ;  /* 0x0000000aff007c0c */ /* 0x000fe2000cf25670 */
[----:B------:R-:W-:Y:S01]  /*0d20*/  NOP ;  /* 0x0000000000007918 */ /* 0x000fe20000000000 */
[----:B----4-:R-:W-:-:S13]  /*0d30*/  ISETP.NE.AND P0, PT, R0, 0x3, PT ;  /* 0x000000030000780c */ /* 0x010fda0003f05270 */
[----:B------:R-:W-:Y:S05]  /*0d40*/  @P0 BRA `(.L_x_15) ;  /* 0x0000000000340947 */ /* 0x000fea0003800000 */
[----:B--2---:R-:W-:Y:S01]  /*0d50*/  UMOV UR8, 0x400 ;  /* 0x0000040000087882 */ /* 0x004fe20000000000 */
[----:B------:R-:W-:Y:S01]  /*0d60*/  UMOV UR7, 0x20 ;  /* 0x0000002000077882 */ /* 0x000fe20000000000 */
[----:B------:R-:W-:Y:S02]  /*0d70*/  ULEA UR8, UR37, UR8, 0x18 ;  /* 0x0000000825087291 */ /* 0x000fe4000f8ec0ff */
[----:B---3--:R-:W-:-:S04]  /*0d80*/  UIADD3 UR12, UPT, UPT, -UR7, 0x100000, URZ ;  /* 0x00100000070c7890 */ /* 0x008fc8000fffe1ff */
[----:B------:R-:W-:Y:S02]  /*0d90*/  USHF.L.U32 UR13, UR12, 0xb, URZ ;  /* 0x0000000b0c0d7899 */ /* 0x000fe400080006ff */
[----:B------:R-:W-:Y:S01]  /*0da0*/  USHF.L.U32 UR12, UR12, 0x1, URZ ;  /* 0x000000010c0c7899 */ /* 0x000fe200080006ff */
[----:B------:R-:W-:Y:S01]  /*0db0*/  ELECT P0, URZ, PT ;  /* 0x0000000000ff782f */ /* 0x000fe20003800000 */
[----:B------:R-:W2:Y:S10]  /*0dc0*/  FENCE.VIEW.ASYNC.S ;  /* 0x00000000000073c6 */ /* 0x000eb40000000000 */
[----:B--2---:R4:W2:Y:S01]  /*0dd0*/  SYNCS.EXCH.64 URZ, [UR8+0x160], UR12 ;  /* 0x0001600c08ff75b2 */ /* 0x0048a20008000100 */
[----:B------:R4:W3:Y:S01]  /*0de0*/  SYNCS.EXCH.64 URZ, [UR8+0x170], UR12 ;  /* 0x0001700c08ff75b2 */ /* 0x0008e20008000100 */
[----:B------:R4:W1:Y:S01]  /*0df0*/  SYNCS.EXCH.64 URZ, [UR8+0x168], UR12 ;  /* 0x0001680c08ff75b2 */ /* 0x0008620008000100 */
[----:B------:R4:W1:Y:S02]  /*0e00*/  SYNCS.EXCH.64 URZ, [UR8+0x178], UR12 ;  /* 0x0001780c08ff75b2 */ /* 0x0008640008000100 */
[----:B----4-:R-:W-:Y:S01]  /*0e10*/  NOP ;  /* 0x0000000000007918 */ /* 0x010fe20000000000 */
.L_x_15:
[----:B------:R-:W-:Y:S01]  /*0e20*/  VOTEU.ALL UP1, P1 ;  /* 0x0000000000ff7886 */ /* 0x000fe20000820000 */
[----:B--2---:R-:W2:Y:S01]  /*0e30*/  LDCU UR8, c[0x0][0x36c] ;  /* 0x00006d80ff0877ac */ /* 0x004ea20008000800 */
[----:B------:R-:W-:Y:S01]  /*0e40*/  NOP ;  /* 0x0000000000007918 */ /* 0x000fe20000000000 */
[----:B------:R-:W-:Y:S01]  /*0e50*/  LOP3.LUT R10, R108, 0x1f, RZ, 0xc0, !PT ;  /* 0x0000001f6c0a7812 */ /* 0x000fe200078ec0ff */
[----:B---3--:R-:W-:Y:S01]  /*0e60*/  UMOV UR12, 0x20 ;  /* 0x00000020000c7882 */ /* 0x008fe20000000000 */
[----:B------:R-:W-:Y:S01]  /*0e70*/  @!UP1 UMOV UR7, 0x400 ;  /* 0x0000040000079882 */ /* 0x000fe20000000000 */
[----:B------:R-:W-:-:S04]  /*0e80*/  @!UP1 UIADD3 UR12, UPT, UPT, -UR12, 0x100000, URZ ;  /* 0x001000000c0c9890 */ /* 0x000fc8000fffe1ff */
[----:B------:R-:W-:Y:S02]  /*0e90*/  @!UP1 USHF.L.U32 UR13, UR12, 0xb, URZ ;  /* 0x0000000b0c0d9899 */ /* 0x000fe400080006ff */
[----:B------:R-:W-:Y:S02]  /*0ea0*/  @!UP1 USHF.L.U32 UR12, UR12, 0x1, URZ ;  /* 0x000000010c0c9899 */ /* 0x000fe400080006ff */
[----:B------:R-:W-:Y:S01]  /*0eb0*/  @!UP1 ULEA UR7, UR37, UR7, 0x18 ;  /* 0x0000000725079291 */ /* 0x000fe2000f8ec0ff */
[----:B------:R-:W-:Y:S01]  /*0ec0*/  VOTEU.ALL UP1, P1 ;  /* 0x0000000000ff7886 */ /* 0x000fe20000820000 */
[----:B------:R-:W-:Y:S01]  /*0ed0*/  UISETP.NE.AND UP4, UPT, UR10, URZ, UPT ;  /* 0x000000ff0a00728c */ /* 0x000fe2000bf85270 */
[----:B------:R-:W3:Y:S09]  /*0ee0*/  FENCE.VIEW.ASYNC.S ;  /* 0x00000000000073c6 */ /* 0x000ef20000000000 */
[----:B---3--:R3:W4:Y:S01]  /*0ef0*/  @!UP1 SYNCS.EXCH.64 URZ, [UR7+0x180], UR12 ;  /* 0x0001800c07ff95b2 */ /* 0x0087220008000100 */
[----:B--2---:R-:W-:-:S09]  /*0f00*/  UISETP.EQ.U32.AND UP1, UPT, UR8, 0x1, UPT ;  /* 0x000000010800788c */ /* 0x004fd2000bf22070 */
[----:B------:R-:W-:Y:S05]  /*0f10*/  BRA.U !UP1, `(.L_x_16) ;  /* 0x0000000109087547 */ /* 0x000fea000b800000 */
[----:B-1--4-:R-:W-:Y:S01]  /*0f20*/  UCGABAR_ARV ;  /* 0x00000000000079c7 */ /* 0x012fe20008000000 */
[----:B------:R-:W-:Y:S05]  /*0f30*/  BRA `(.L_x_17) ;  /* 0x0000000000047947 */ /* 0x000fea0003800000 */
.L_x_16:
[----:B-1--4-:R-:W-:Y:S01]  /*0f40*/  NOP ;  /* 0x0000000000007918 */ /* 0x012fe20000000000 */
.L_x_17:
[----:B------:R-:W1:Y:S01]  /*0f50*/  S2R R20, SR_CTAID.Y ;  /* 0x0000000000147919 */ /* 0x000e620000002600 */
[----:B------:R-:W-:-:S05]  /*0f60*/  CS2R.32 R90, SR_CgaSize ;  /* 0x00000000005a7805 */ /* 0x000fca0000008a00 */
[----:B------:R-:W-:-:S05]  /*0f70*/  IMAD R90, R90, -0xa0, RZ ;  /* 0xffffff605a5a7824 */ /* 0x000fca00078e02ff */
[----:B---3--:R-:W-:-:S14]  /*0f80*/  R2UR UR7, R90 ;  /* 0x000000005a0772ca */ /* 0x008fdc00000e0000 */
[----:B------:R-:W2:Y:S01]  /*0f90*/  LDCU UR7, c[0x0][UR7+0x2b4] ;  /* 0x00005680070777ac */ /* 0x000ea20008000800 */
[----:B------:R-:W-:-:S05]  /*0fa0*/  CS2R.32 R0, SR_CgaSize ;  /* 0x0000000000007805 */ /* 0x000fca0000008a00 */
[----:B------:R-:W-:-:S06]  /*0fb0*/  IMAD R0, R0, -0xa0, RZ ;  /* 0xffffff6000007824 */ /* 0x000fcc00078e02ff */
[----:B------:R-:W3:Y:S01]  /*0fc0*/  LDC R0, c[0x0][R0+0x2a4] ;  /* 0x0000a90000007b82 */ /* 0x000ee20000000800 */
[----:B------:R-:W-:Y:S01]  /*0fd0*/  PRMT R8, RZ, 0x7610, R8 ;  /* 0x00007610ff087816 */ /* 0x000fe20000000008 */
[----:B------:R-:W4:Y:S01]  /*0fe0*/  S2R R11, SR_CTAID.X ;  /* 0x00000000000b7919 */ /* 0x000f220000002500 */
[----:B------:R-:W-:-:S05]  /*0ff0*/  CS2R.32 R90, SR_CgaSize ;  /* 0x00000000005a7805 */ /* 0x000fca0000008a00 */
[----:B------:R-:W-:-:S05]  /*1000*/  IMAD R90, R90, -0xa0, RZ ;  /* 0xffffff605a5a7824 */ /* 0x000fca00078e02ff */
[----:B------:R-:W-:-:S14]  /*1010*/  R2UR UR8, R90 ;  /* 0x000000005a0872ca */ /* 0x000fdc00000e0000 */
[----:B------:R-:W3:Y:S01]  /*1020*/  LDCU UR8, c[0x0][UR8+0x2b0] ;  /* 0x00005600080877ac */ /* 0x000ee20008000800 */
[----:B------:R-:W-:Y:S01]  /*1030*/  UISETP.NE.AND UP2, UPT, UR10, 0x2, UPT ;  /* 0x000000020a00788c */ /* 0x000fe2000bf45270 */
[----:B------:R-:W2:Y:S01]  /*1040*/  LDC R9, c[0x0][0xb24] ;  /* 0x0002c900ff097b82 */ /* 0x000ea20000000800 */
[----:B------:R-:W-:-:S05]  /*1050*/  CS2R.32 R2, SR_CgaSize ;  /* 0x0000000000027805 */ /* 0x000fca0000008a00 */
[----:B------:R-:W-:-:S06]  /*1060*/  IMAD R2, R2, -0xa0, RZ ;  /* 0xffffff6002027824 */ /* 0x000fcc00078e02ff */
[----:B------:R-:W3:Y:S08]  /*1070*/  LDC R2, c[0x0][R2+0x2a0] ;  /* 0x0000a80002027b82 */ /* 0x000ef00000000800 */
[----:B------:R-:W3:Y:S01]  /*1080*/  LDC R40, c[0x0][0xb24] ;  /* 0x0002c900ff287b82 */ /* 0x000ee20000000800 */
[----:B-1----:R-:W-:-:S07]  /*1090*/  I2FP.F32.U32 R3, R20 ;  /* 0x0000001400037245 */ /* 0x002fce0000201000 */
[----:B------:R-:W1:Y:S01]  /*10a0*/  S2UR UR36, SR_CTAID.Z ;  /* 0x00000000002479c3 */ /* 0x000e620000002700 */
[----:B--2---:R-:W-:Y:S01]  /*10b0*/  ISETP.GE.AND P0, PT, R9, 0x1, PT ;  /* 0x000000010900780c */ /* 0x004fe20003f06270 */
[----:B----4-:R-:W-:Y:S01]  /*10c0*/  IMAD.MOV.U32 R21, RZ, RZ, R11 ;  /* 0x000000ffff157224 */ /* 0x010fe200078e000b */
[----:B------:R-:W-:Y:S01]  /*10d0*/  I2FP.F32.U32 R4, R11 ;  /* 0x0000000b00047245 */ /* 0x000fe20000201000 */
[----:B------:R-:W-:Y:S01]  /*10e0*/  FMUL R3, R3, UR7 ;  /* 0x0000000703037c20 */ /* 0x000fe20008400000 */
[----:B------:R-:W2:Y:S03]  /*10f0*/  LDCU UR7, c[0x0][0xb30] ;  /* 0x00016600ff0777ac */ /* 0x000ea60008000800 */
[----:B---3--:R-:W-:Y:S01]  /*1100*/  FMUL R4, R4, UR8 ;  /* 0x0000000804047c20 */ /* 0x008fe20008400000 */
[----:B------:R-:W3:Y:S08]  /*1110*/  F2I.U32.TRUNC.NTZ R83, R3 ;  /* 0x0000000300537305 */ /* 0x000ef0000020f000 */
[----:B------:R-:W4:Y:S01]  /*1120*/  F2I.U32.TRUNC.NTZ R90, R4 ;  /* 0x00000004005a7305 */ /* 0x000f22000020f000 */
[----:B--2---:R-:W-:Y:S01]  /*1130*/  UISETP.NE.AND UP3, UPT, UR7, 0x1, UPT ;  /* 0x000000010700788c */ /* 0x004fe2000bf65270 */
[----:B---3--:R-:W-:-:S05]  /*1140*/  IADD3 R83, PT, PT, -R83, RZ, RZ ;  /* 0x000000ff53537210 */ /* 0x008fca0007ffe1ff */
[----:B------:R-:W-:Y:S01]  /*1150*/  IMAD R83, R0, R83, R20 ;  /* 0x0000005300537224 */ /* 0x000fe200078e0214 */
[----:B------:R-:W-:Y:S01]  /*1160*/  PRMT R0, RZ, 0x7610, R0 ;  /* 0x00007610ff007816 */ /* 0x000fe20000000000 */
[----:B----4-:R-:W-:-:S04]  /*1170*/  IMAD.MOV R90, RZ, RZ, -R90 ;  /* 0x000000ffff5a7224 */ /* 0x010fc800078e0a5a */
[----:B------:R-:W-:Y:S01]  /*1180*/  IMAD R90, R2, R90, R11 ;  /* 0x0000005a025a7224 */ /* 0x000fe200078e020b */
[----:B-1----:R-:W-:Y:S06]  /*1190*/  BRA.U UP4, `(.L_x_18) ;  /* 0x0000000104247547 */ /* 0x002fec000b800000 */
[----:B------:R-:W-:Y:S01]  /*11a0*/  ISETP.NE.AND P1, PT, R83, RZ, PT ;  /* 0x000000ff5300720c */ /* 0x000fe20003f25270 */
[----:B------:R-:W-:Y:S01]  /*11b0*/  IMAD.MOV.U32 R0, RZ, RZ, 0x3 ;  /* 0x00000003ff007424 */ /* 0x000fe200078e00ff */
[C---:B------:R-:W-:Y:S02]  /*11c0*/  LOP3.LUT R3, R90.reuse, 0xfffffffe, RZ, 0xc0, !PT ;  /* 0xfffffffe5a037812 */ /* 0x040fe400078ec0ff */
[----:B------:R-:W-:Y:S02]  /*11d0*/  ISETP.LT.U32.OR P1, PT, R90, 0x2, !P1 ;  /* 0x000000025a00780c */ /* 0x000fe40004f21470 */
[----:B------:R-:W-:Y:S02]  /*11e0*/  SHF.L.U32 R0, R0, R3, RZ ;  /* 0x0000000300007219 */ /* 0x000fe400000006ff */
[----:B------:R-:W-:Y:S02]  /*11f0*/  SEL R5, RZ, 0x1, !P1 ;  /* 0x00000001ff057807 */ /* 0x000fe40004800000 */
[----:B------:R-:W-:-:S05]  /*1200*/  SEL R2, RZ, 0x2, !P1 ;  /* 0x00000002ff027807 */ /* 0x000fca0004800000 */
[----:B------:R-:W-:-:S05]  /*1210*/  IMAD.IADD R2, R5, 0x1, R2 ;  /* 0x0000000105027824 */ /* 0x000fca00078e0202 */
[----:B------:R-:W-:Y:S02]  /*1220*/  PRMT R8, R2, 0x7610, R8 ;  /* 0x0000761002087816 */ /* 0x000fe40000000008 */
.L_x_18:
[----:B------:R-:W-:Y:S05]  /*1230*/  @!P0 BRA `(.L_x_19) ;  /* 0x0000000000b88947 */ /* 0x000fea0003800000 */
[----:B------:R-:W1:Y:S01]  /*1240*/  LDC.64 R4, c[0x0][0xb18] ;  /* 0x0002c600ff047b82 */ /* 0x000e620000000a00 */
[----:B------:R-:W-:-:S07]  /*1250*/  ISETP.NE.AND P0, PT, R9, 0x1, PT ;  /* 0x000000010900780c */ /* 0x000fce0003f05270 */
[----:B------:R-:W2:Y:S08]  /*1260*/  LDC R14, c[0x0][0xb0c] ;  /* 0x0002c300ff0e7b82 */ /* 0x000eb00000000800 */
[----:B------:R-:W3:Y:S08]  /*1270*/  LDC R13, c[0x0][0x370] ;  /* 0x0000dc00ff0d7b82 */ /* 0x000ef00000000800 */
[----:B------:R-:W4:Y:S01]  /*1280*/  LDC R16, c[0x0][0x374] ;  /* 0x0000dd00ff107b82 */ /* 0x000f220000000800 */
[----:B-1----:R-:W-:-:S07]  /*1290*/  ISETP.NE.AND P1, PT, R4, 0x1, PT ;  /* 0x000000010400780c */ /* 0x002fce0003f25270 */
[----:B------:R-:W3:Y:S01]  /*12a0*/  LDC.64 R6, c[0x0][0xb10] ;  /* 0x0002c400ff067b82 */ /* 0x000ee20000000a00 */
[----:B--2---:R-:W-:-:S07]  /*12b0*/  ISETP.NE.AND P2, PT, R14, 0x1, PT ;  /* 0x000000010e00780c */ /* 0x004fce0003f45270 */
[----:B------:R-:W1:Y:S08]  /*12c0*/  LDC R12, c[0x0][0xb20] ;  /* 0x0002c800ff0c7b82 */ /* 0x000e700000000800 */
[----:B------:R-:W2:Y:S01]  /*12d0*/  LDC.64 R2, c[0x0][0xb28] ;  /* 0x0002ca00ff027b82 */ /* 0x000ea20000000a00 */
[----:B----4-:R-:W-:-:S04]  /*12e0*/  IMAD.HI.U32 R15, R16, R5, RZ ;  /* 0x00000005100f7227 */ /* 0x010fc800078e00ff */
[----:B------:R-:W-:-:S04]  /*12f0*/  IMAD.HI.U32 R5, R20, R5, RZ ;  /* 0x0000000514057227 */ /* 0x000fc800078e00ff */
[----:B---3--:R-:W-:-:S04]  /*1300*/  IMAD.HI.U32 R18, R13, R6, RZ ;  /* 0x000000060d127227 */ /* 0x008fc800078e00ff */
[C---:B------:R-:W-:Y:S01]  /*1310*/  IMAD.HI.U32 R22, R11.reuse, R6, RZ ;  /* 0x000000060b167227 */ /* 0x040fe200078e00ff */
[-C--:B------:R-:W-:Y:S02]  /*1320*/  @P2 SHF.R.U32.HI R13, RZ, R7.reuse, R18 ;  /* 0x00000007ff0d2219 */ /* 0x080fe40000011612 */
[-C--:B-1----:R-:W-:Y:S02]  /*1330*/  @P1 SHF.R.U32.HI R16, RZ, R12.reuse, R15 ;  /* 0x0000000cff101219 */ /* 0x082fe4000001160f */
[----:B------:R-:W-:Y:S02]  /*1340*/  SHF.R.U32.HI R5, RZ, R12, R5 ;  /* 0x0000000cff057219 */ /* 0x000fe40000011605 */
[----:B------:R-:W-:Y:S02]  /*1350*/  SHF.R.U32.HI R22, RZ, R7, R22 ;  /* 0x00000007ff167219 */ /* 0x000fe40000011616 */
[----:B------:R-:W-:Y:S01]  /*1360*/  SEL R5, R20, R5, !P1 ;  /* 0x0000000514057207 */ /* 0x000fe20004800000 */
[----:B--2---:R-:W-:Y:S01]  /*1370*/  IMAD.HI.U32 R18, R16, R2, RZ ;  /* 0x0000000210127227 */ /* 0x004fe200078e00ff */
[----:B------:R-:W-:-:S02]  /*1380*/  SEL R21, R11, R22, !P2 ;  /* 0x000000160b157207 */ /* 0x000fc40005000000 */
[----:B------:R-:W-:Y:S01]  /*1390*/  IADD3 R7, PT, PT, -R5, RZ, RZ ;  /* 0x000000ff05077210 */ /* 0x000fe20007ffe1ff */
[----:B------:R-:W-:Y:S01]  /*13a0*/  IMAD.HI.U32 R6, R13, R2, RZ ;  /* 0x000000020d067227 */ /* 0x000fe200078e00ff */
[----:B------:R-:W-:-:S03]  /*13b0*/  @P0 SHF.R.U32.HI R16, RZ, R3, R18 ;  /* 0x00000003ff100219 */ /* 0x000fc60000011612 */
[----:B------:R-:W-:Y:S01]  /*13c0*/  IMAD R7, R4, R7, R20 ;  /* 0x0000000704077224 */ /* 0x000fe200078e0214 */
[----:B------:R-:W-:Y:S01]  /*13d0*/  @P0 SHF.R.U32.HI R13, RZ, R3, R6 ;  /* 0x00000003ff0d0219 */ /* 0x000fe20000011606 */
[----:B------:R-:W-:-:S04]  /*13e0*/  IMAD R16, R16, R9, RZ ;  /* 0x0000000910107224 */ /* 0x000fc800078e02ff */
[----:B------:R-:W-:Y:S01]  /*13f0*/  IMAD R6, R13, R9, RZ ;  /* 0x000000090d067224 */ /* 0x000fe200078e02ff */
[----:B------:R-:W-:-:S04]  /*1400*/  ISETP.GE.AND P1, PT, R5, R16, PT ;  /* 0x000000100500720c */ /* 0x000fc80003f26270 */
[----:B------:R-:W-:Y:S01]  /*1410*/  ISETP.GE.OR P1, PT, R21, R6, P1 ;  /* 0x000000061500720c */ /* 0x000fe20000f26670 */
[----:B------:R-:W-:-:S05]  /*1420*/  IMAD.HI.U32 R6, R5, R2, RZ ;  /* 0x0000000205067227 */ /* 0x000fca00078e00ff */
[----:B------:R-:W-:-:S04]  /*1430*/  SHF.R.U32.HI R6, RZ, R3, R6 ;  /* 0x00000003ff067219 */ /* 0x000fc80000011606 */
[----:B------:R-:W-:-:S03]  /*1440*/  SEL R6, R5, R6, !P0 ;  /* 0x0000000605067207 */ /* 0x000fc60004000000 */
[----:B------:R-:W-:Y:S01]  /*1450*/  @!P1 IMAD.HI.U32 R12, R21, R2, RZ ;  /* 0x00000002150c9227 */ /* 0x000fe200078e00ff */
[----:B------:R-:W-:-:S04]  /*1460*/  IADD3 R2, PT, PT, -R6, RZ, RZ ;  /* 0x000000ff06027210 */ /* 0x000fc80007ffe1ff */
[----:B------:R-:W-:Y:S01]  /*1470*/  @!P1 SHF.R.U32.HI R12, RZ, R3, R12 ;  /* 0x00000003ff0c9219 */ /* 0x000fe2000001160c */
[----:B------:R-:W-:-:S03]  /*1480*/  IMAD R2, R9, R2, R5 ;  /* 0x0000000209027224 */ /* 0x000fc600078e0205 */
[----:B------:R-:W-:-:S05]  /*1490*/  @!P1 SEL R3, R21, R12, !P0 ;  /* 0x0000000c15039207 */ /* 0x000fca0004000000 */
[--C-:B------:R-:W-:Y:S02]  /*14a0*/  @!P1 IMAD.IADD R6, R6, 0x1, -R3.reuse ;  /* 0x0000000106069824 */ /* 0x100fe400078e0a03 */
[----:B------:R-:W-:Y:S01]  /*14b0*/  @!P1 IMAD R3, R2, R13, R3 ;  /* 0x0000000d02039224 */ /* 0x000fe200078e0203 */
[----:B------:R-:W-:Y:S01]  /*14c0*/  IADD3 R2, PT, PT, -R21, RZ, RZ ;  /* 0x000000ff15027210 */ /* 0x000fe20007ffe1ff */
[----:B------:R-:W-:Y:S02]  /*14d0*/  @!P1 IMAD R5, R6, R9, R21 ;  /* 0x0000000906059224 */ /* 0x000fe400078e0215 */
[----:B------:R-:W-:Y:S02]  /*14e0*/  @!P1 IMAD.MOV.U32 R21, RZ, RZ, R3 ;  /* 0x000000ffff159224 */ /* 0x000fe400078e0003 */
[----:B------:R-:W-:Y:S02]  /*14f0*/  IMAD R2, R14, R2, R11 ;  /* 0x000000020e027224 */ /* 0x000fe400078e020b */
[----:B------:R-:W-:-:S02]  /*1500*/  IMAD R20, R5, R4, R7 ;  /* 0x0000000405147224 */ /* 0x000fc400078e0207 */
[----:B------:R-:W-:Y:S02]  /*1510*/  IMAD R21, R21, R14, R2 ;  /* 0x0000000e15157224 */ /* 0x000fe400078e0202 */
.L_x_19:
[----:B------:R-:W-:Y:S05]  /*1520*/  BRA.U UP3, `(.L_x_20) ;  /* 0x0000000103407547 */ /* 0x000fea000b800000 */
[----:B------:R-:W1:Y:S08]  /*1530*/  LDC.64 R4, c[0x0][0xb10] ;  /* 0x0002c400ff047b82 */ /* 0x000e700000000a00 */
[----:B------:R-:W2:Y:S08]  /*1540*/  LDC.64 R2, c[0x0][0xb18] ;  /* 0x0002c600ff027b82 */ /* 0x000eb00000000a00 */
[----:B------:R-:W3:Y:S08]  /*1550*/  LDC R6, c[0x0][0xb20] ;  /* 0x0002c800ff067b82 */ /* 0x000ef00000000800 */
[----:B------:R-:W4:Y:S01]  /*1560*/  LDC R12, c[0x0][0xb0c] ;  /* 0x0002c300ff0c7b82 */ /* 0x000f220000000800 */
[----:B-1----:R-:W-:-:S05]  /*1570*/  IMAD.HI.U32 R4, R21, R4, RZ ;  /* 0x0000000415047227 */ /* 0x002fca00078e00ff */
[----:B------:R-:W-:Y:S01]  /*1580*/  SHF.R.U32.HI R4, RZ, R5, R4 ;  /* 0x00000005ff047219 */ /* 0x000fe20000011604 */
[----:B--2---:R-:W-:Y:S01]  /*1590*/  IMAD.HI.U32 R3, R20, R3, RZ ;  /* 0x0000000314037227 */ /* 0x004fe200078e00ff */
[----:B------:R-:W-:-:S04]  /*15a0*/  ISETP.NE.AND P0, PT, R2, 0x1, PT ;  /* 0x000000010200780c */ /* 0x000fc80003f05270 */
[----:B---3--:R-:W-:-:S04]  /*15b0*/  SHF.R.U32.HI R3, RZ, R6, R3 ;  /* 0x00000006ff037219 */ /* 0x008fc80000011603 */
[----:B------:R-:W-:Y:S02]  /*15c0*/  SEL R3, R20, R3, !P0 ;  /* 0x0000000314037207 */ /* 0x000fe40004000000 */
[----:B----4-:R-:W-:-:S04]  /*15d0*/  ISETP.NE.AND P1, PT, R12, 0x1, PT ;  /* 0x000000010c00780c */ /* 0x010fc80003f25270 */
[----:B------:R-:W-:-:S05]  /*15e0*/  SEL R6, R21, R4, !P1 ;  /* 0x0000000415067207 */ /* 0x000fca0004800000 */
[----:B------:R-:W-:Y:S02]  /*15f0*/  IMAD.IADD R4, R3, 0x1, -R6 ;  /* 0x0000000103047824 */ /* 0x000fe400078e0a06 */
[----:B------:R-:W-:Y:S02]  /*1600*/  IMAD.IADD R3, R6, 0x1, -R3 ;  /* 0x0000000106037824 */ /* 0x000fe400078e0a03 */
[----:B------:R-:W-:Y:S02]  /*1610*/  IMAD R21, R4, R12, R21 ;  /* 0x0000000c04157224 */ /* 0x000fe400078e0215 */
[----:B------:R-:W-:Y:S02]  /*1620*/  IMAD R20, R3, R2, R20 ;  /* 0x0000000203147224 */ /* 0x000fe400078e0214 */
.L_x_20:
[----:B------:R-:W-:Y:S05]  /*1630*/  BRA.U !UP1, `(.L_x_21) ;  /* 0x00000001090c7547 */ /* 0x000fea000b800000 */
[----:B------:R-:W-:Y:S01]  /*1640*/  UCGABAR_WAIT ;  /* 0x0000000000007dc7 */ /* 0x000fe20008000000 */
[----:B------:R-:W-:Y:S01]  /*1650*/  CCTL.IVALL ;  /* 0x00000000ff00798f */ /* 0x000fe20002000000 */
[----:B------:R-:W-:Y:S05]  /*1660*/  BRA `(.L_x_22) ;  /* 0x0000000000047947 */ /* 0x000fea0003800000 */
.L_x_21:
[----:B------:R-:W-:Y:S06]  /*1670*/  BAR.SYNC.DEFER_BLOCKING 0x0 ;  /* 0x0000000000007b1d */ /* 0x000fec0000010000 */
.L_x_22:
[----:B------:R-:W-:Y:S05]  /*1680*/  BRA.U UP2, `(.L_x_23) ;  /* 0x0000001502e87547 */ /* 0x000fea000b800000 */
[----:B------:R-:W1:Y:S01]  /*1690*/  LDCU UR4, c[0x0][0x38c] ;  /* 0x00007180ff0477ac */ /* 0x000e620008000800 */
[----:B------:R-:W2:Y:S01]  /*16a0*/  LDC R9, c[0x0][0x370] ;  /* 0x0000dc00ff097b82 */ /* 0x000ea20000000800 */
[----:B------:R-:W-:Y:S01]  /*16b0*/  IMAD.SHL.U32 R16, R11, 0x40, RZ ;  /* 0x000000400b107824 */ /* 0x000fe200078e00ff */
[----:B------:R-:W-:Y:S01]  /*16c0*/  PLOP3.LUT P1, PT, PT, PT, UP5, 0x80, 0x8 ;  /* 0x000000000008781c */ /* 0x000fe20003f2f058 */
[----:B------:R-:W-:Y:S01]  /*16d0*/  UISETP.NE.AND UP1, UPT, UR10, URZ, UPT ;  /* 0x000000ff0a00728c */ /* 0x000fe2000bf25270 */
[----:B------:R-:W-:Y:S01]  /*16e0*/  ISETP.NE.AND P4, PT, R10, RZ, P5 ;  /* 0x000000ff0a00720c */ /* 0x000fe20002f85270 */
[----:B------:R-:W-:Y:S01]  /*16f0*/  IMAD.MOV.U32 R15, RZ, RZ, 0x1 ;  /* 0x00000001ff0f7424 */ /* 0x000fe200078e00ff */
[----:B------:R-:W-:Y:S01]  /*1700*/  PLOP3.LUT P1, PT, P1, PT, PT, 0x8, 0x80 ;  /* 0x000000000080781c */ /* 0x000fe20000f2e170 */
[----:B------:R-:W-:Y:S01]  /*1710*/  IMAD.MOV.U32 R14, RZ, RZ, RZ ;  /* 0x000000ffff0e7224 */ /* 0x000fe200078e00ff */
[----:B------:R-:W3:Y:S01]  /*1720*/  LDC R0, c[0x0][0x374] ;  /* 0x0000dd00ff007b82 */ /* 0x000ee20000000800 */
[----:B------:R-:W-:Y:S01]  /*1730*/  CS2R R12, SRZ ;  /* 0x00000000000c7805 */ /* 0x000fe2000001ff00 */
[----:B------:R-:W-:Y:S01]  /*1740*/  IMAD.MOV.U32 R10, RZ, RZ, 0x1 ;  /* 0x00000001ff0a7424 */ /* 0x000fe200078e00ff */
[----:B------:R-:W-:Y:S01]  /*1750*/  LOP3.LUT R16, R16, 0x40, RZ, 0xc0, !PT ;  /* 0x0000004010107812 */ /* 0x000fe200078ec0ff */
[----:B------:R-:W4:Y:S01]  /*1760*/  LDCU.64 UR14, c[0x0][0x348] ;  /* 0x00006900ff0e77ac */ /* 0x000f220008000a00 */
[----:B------:R-:W-:-:S02]  /*1770*/  USEL UR22, UR6, 0x2, UP1 ;  /* 0x0000000206167887 */ /* 0x000fc40008800000 */
[----:B-1----:R-:W-:Y:S01]  /*1780*/  UIADD3 UR5, UPT, UPT, UR4, 0x7f, URZ ;  /* 0x0000007f04057890 */ /* 0x002fe2000fffe0ff */
[----:B------:R-:W-:-:S03]  /*1790*/  UMOV UR23, URZ ;  /* 0x000000ff00177c82 */ /* 0x000fc60008000000 */
[----:B------:R-:W-:-:S04]  /*17a0*/  USHF.R.S32.HI UR7, URZ, 0x1f, UR5 ;  /* 0x0000001fff077899 */ /* 0x000fc80008011405 */
[----:B------:R-:W-:Y:S02]  /*17b0*/  ULEA.HI UR7, UR7, UR5, URZ, 0x7 ;  /* 0x0000000507077291 */ /* 0x000fe4000f8f38ff */
[----:B------:R-:W-:Y:S02]  /*17c0*/  UIADD3 UR5, UPT, UPT, UR4, -0x1, URZ ;  /* 0xffffffff04057890 */ /* 0x000fe4000fffe0ff */
[----:B------:R-:W-:Y:S02]  /*17d0*/  USHF.R.S32.HI UR7, URZ, 0x7, UR7 ;  /* 0x00000007ff077899 */ /* 0x000fe40008011407 */
[----:B------:R-:W-:Y:S02]  /*17e0*/  UISETP.GE.U32.AND UP2, UPT, UR5, -0xff, UPT ;  /* 0xffffff010500788c */ /* 0x000fe4000bf46070 */
[----:B------:R-:W-:Y:S02]  /*17f0*/  UISETP.LT.U32.AND UP0, UPT, UR7, 0xd, UPT ;  /* 0x0000000d0700788c */ /* 0x000fe4000bf01070 */
[----:B------:R-:W-:-:S02]  /*1800*/  UIADD3 UR4, UPT, UPT, UR4, 0xfe, URZ ;  /* 0x000000fe04047890 */ /* 0x000fc4000fffe0ff */
[----:B------:R-:W-:-:S04]  /*1810*/  USEL UR5, UR7, 0xd, UP0 ;  /* 0x0000000d07057887 */ /* 0x000fc80008000000 */
[----:B------:R-:W-:Y:S02]  /*1820*/  UIADD3 UR21, UPT, UPT, UR5, -0x1, URZ ;  /* 0xffffffff05157890 */ /* 0x000fe4000fffe0ff */
[----:B------:R-:W-:Y:S02]  /*1830*/  @UP2 UIADD3 UR21, UPT, UPT, UR5, URZ, URZ ;  /* 0x000000ff05152290 */ /* 0x000fe4000fffe0ff */
[----:B------:R-:W-:Y:S02]  /*1840*/  UIADD3 UR24, UPT, UPT, UR7, -UR5, URZ ;  /* 0x8000000507187290 */ /* 0x000fe4000fffe0ff */
[----:B------:R-:W-:Y:S02]  /*1850*/  UIADD3 UR13, UPT, UPT, UR21, 0x1, URZ ;  /* 0x00000001150d7890 */ /* 0x000fe4000fffe0ff */
[----:B--2-4-:R-:W-:-:S12]  /*1860*/  UIADD3 UR21, UPT, UPT, -UR21, URZ, URZ ;  /* 0x000000ff15157290 */ /* 0x014fd8000fffe1ff */
.L_x_43:
[----:B------:R-:W-:Y:S01]  /*1870*/  UISETP.NE.AND UP0, UPT, UR37, URZ, UPT ;  /* 0x000000ff2500728c */ /* 0x000fe2000bf05270 */
[----:B------:R-:W1:Y:S08]  /*1880*/  S2UR UR37, SR_CgaCtaId ;  /* 0x00000000002579c3 */ /* 0x000e700000008800 */
[----:B------:R-:W-:Y:S05]  /*1890*/  BRA.U UP0, `(.L_x_24) ;  /* 0x0000000100347547 */ /* 0x000fea000b800000 */
[----:B------:R-:W2:Y:S01]  /*18a0*/  S2R R2, SR_CgaCtaId ;  /* 0x0000000000027919 */ /* 0x000ea20000008800 */
[----:B------:R-:W-:-:S04]  /*18b0*/  MOV R3, 0x400 ;  /* 0x0000040000037802 */ /* 0x000fc80000000f00 */
[----:B--2---:R-:W-:Y:S02]  /*18c0*/  LEA R3, R2, R3, 0x18 ;  /* 0x0000000302037211 */ /* 0x004fe400078ec0ff */
[----:B------:R-:W-:-:S03]  /*18d0*/  SHF.L.U32 R2, R10, 0x1f, RZ ;  /* 0x0000001f0a027819 */ /* 0x000fc600000006ff */
[----:B------:R-:W-:-:S04]  /*18e0*/  IMAD R3, R12, 0x8, R3 ;  /* 0x000000080c037824 */ /* 0x000fc800078e0203 */
[----:B------:R-:W2:Y:S02]  /*18f0*/  SYNCS.PHASECHK.TRANS64.TRYWAIT P0, [R3+URZ+0x170], R2 ;  /* 0x00017002030075a7 */ /* 0x000ea400080011ff */
[----:B--2---:R-:W-:Y:S05]  /*1900*/  @!P0 BRA `(.L_x_25) ;  /* 0x0000006400ec8947 */ /* 0x004fea0003800000 */
.L_x_133:
[----:B------:R-:W-:Y:S01]  /*1910*/  VIADD R12, R12, 0x1 ;  /* 0x000000010c0c7836 */ /* 0x000fe20000000000 */
[----:B------:R2:W-:Y:S04]  /*1920*/  SYNCS.ARRIVE.TRANS64.A1T0 RZ, [R3+URZ+0x160], RZ ;  /* 0x000160ff03ff79a7 */ /* 0x0005e800081000ff */
[----:B------:R-:W-:-:S04]  /*1930*/  ISETP.NE.AND P0, PT, R12, 0x2, PT ;  /* 0x000000020c00780c */ /* 0x000fc80003f05270 */
[----:B------:R-:W-:Y:S02]  /*1940*/  SEL R12, R12, RZ, P0 ;  /* 0x000000ff0c0c7207 */ /* 0x000fe40000000000 */
[----:B--2---:R-:W-:-:S04]  /*1950*/  SEL R3, RZ, 0x1, P0 ;  /* 0x00000001ff037807 */ /* 0x004fc80000000000 */
[----:B------:R-:W-:-:S07]  /*1960*/  LOP3.LUT R10, R10, R3, RZ, 0x3c, !PT ;  /* 0x000000030a0a7212 */ /* 0x000fce00078e3cff */
.L_x_24:
[----:B------:R-:W-:Y:S01]  /*1970*/  UMOV UR6, 0x400 ;  /* 0x0000040000067882 */ /* 0x000fe20000000000 */
[----:B------:R-:W-:Y:S01]  /*1980*/  LEA.HI R3, R21, R21, RZ, 0x1 ;  /* 0x0000001515037211 */ /* 0x000fe200078f08ff */
[----:B-1----:R-:W-:Y:S01]  /*1990*/  ULEA UR6, UR37, UR6, 0x18 ;  /* 0x0000000625067291 */ /* 0x002fe2000f8ec0ff */
[----:B------:R-:W-:Y:S01]  /*19a0*/  SHF.L.U32 R2, R15, 0x1f, RZ ;  /* 0x0000001f0f027819 */ /* 0x000fe200000006ff */
[----:B------:R-:W-:Y:S01]  /*19b0*/  UISETP.GE.U32.AND UP0, UPT, UR4, 0xff, UPT ;  /* 0x000000ff0400788c */ /* 0x000fe2000bf06070 */
[C---:B------:R-:W-:Y:S01]  /*19c0*/  R2UR UR9, R16.reuse ;  /* 0x00000000100972ca */ /* 0x040fe200000e0000 */
[----:B------:R-:W-:Y:S01]  /*19d0*/  ULEA UR8, UR23, UR6, 0x3 ;  /* 0x0000000617087291 */ /* 0x000fe2000f8e18ff */
[----:B------:R-:W-:Y:S01]  /*19e0*/  IMAD.SHL.U32 R3, R3, 0x40, RZ ;  /* 0x0000004003037824 */ /* 0x000fe200078e00ff */
[----:B------:R-:W-:Y:S01]  /*19f0*/  R2UR UR11, R16 ;  /* 0x00000000100b72ca */ /* 0x000fe200000e0000 */
[----:B------:R-:W-:-:S03]  /*1a00*/  UMOV UR25, URZ ;  /* 0x000000ff00197c82 */ /* 0x000fc60008000000 */
[----:B------:R-:W-:-:S03]  /*1a10*/  R2UR UR35, R3 ;  /* 0x00000000032372ca */ /* 0x000fc600000e0000 */
[----:B------:R1:W2:Y:S01]  /*1a20*/  SYNCS.PHASECHK.TRANS64.TRYWAIT P0, [UR8+0x68], R2 ;  /* 0x00006802ff0075a7 */ /* 0x0002a20008001108 */
[----:B------:R-:W-:-:S09]  /*1a30*/  R2UR UR8, R20 ;  /* 0x00000000140872ca */ /* 0x000fd200000e0000 */
[----:B------:R-:W-:-:S04]  /*1a40*/  ULOP3.LUT UR35, UR9, 0xffffff80, UR35, 0xf8, !UPT ;  /* 0xffffff8009237892 */ /* 0x000fc8000f8ef823 */
[----:B------:R-:W-:Y:S01]  /*1a50*/  ULEA UR11, UR8, UR11, 0x7 ;  /* 0x0000000b080b7291 */ /* 0x000fe2000f8e38ff */
[----:B------:R-:W-:Y:S11]  /*1a60*/  BRA.U !UP0, `(.L_x_26) ;  /* 0x0000000108bc7547 */ /* 0x000ff6000b800000 */
[----:B------:R-:W-:Y:S01]  /*1a70*/  UMOV UR16, UR21 ;  /* 0x0000001500107c82 */ /* 0x000fe20008000000 */
[----:B------:R-:W-:Y:S01]  /*1a80*/  UMOV UR17, UR23 ;  /* 0x0000001700117c82 */ /* 0x000fe20008000000 */
[----:B------:R-:W-:-:S05]  /*1a90*/  UMOV UR34, URZ ;  /* 0x000000ff00227c82 */ /* 0x000fca0008000000 */
.L_x_32:
[----:B------:R-:W-:Y:S01]  /*1aa0*/  ULEA UR33, UR17, UR6, 0x3 ;  /* 0x0000000611217291 */ /* 0x000fe2000f8e18ff */
[----:B------:R-:W-:Y:S01]  /*1ab0*/  @P5 MOV R3, 0x8000 ;  /* 0x0000800000035802 */ /* 0x000fe20000000f00 */
[----:B-12-4-:R-:W-:Y:S10]  /*1ac0*/  @P0 BRA `(.L_x_27) ;  /* 0x00000000000c0947 */ /* 0x016ff40003800000 */
[----:B------:R-:W-:-:S04]  /*1ad0*/  SHF.L.U32 R5, R15, 0x1f, RZ ;  /* 0x0000001f0f057819 */ /* 0x000fc800000006ff */
[----:B------:R-:W2:Y:S02]  /*1ae0*/  SYNCS.PHASECHK.TRANS64.TRYWAIT P0, [UR33+0x68], R5 ;  /* 0x00006805ff0075a7 */ /* 0x000ea40008001121 */
[----:B--2---:R-:W-:Y:S05]  /*1af0*/  @!P0 BRA `(.L_x_28) ;  /* 0x0000006400848947 */ /* 0x004fea0003800000 */
.L_x_27:
[----:B------:R2:W-:Y:S01]  /*1b00*/  @P5 SYNCS.ARRIVE.TRANS64 RZ, [UR33], R3 ;  /* 0x00000003ffff59a7 */ /* 0x0005e20008000021 */
[----:B------:R-:W-:Y:S02]  /*1b10*/  ULOP3.LUT UR8, UR22, 0x2, URZ, 0xfc, !UPT ;  /* 0x0000000216087892 */ /* 0x000fe4000f8efcff */
[----:B------:R-:W-:Y:S02]  /*1b20*/  UIADD3 UR16, UPT, UPT, UR16, 0x1, URZ ;  /* 0x0000000110107890 */ /* 0x000fe4000fffe0ff */
[----:B------:R-:W-:Y:S02]  /*1b30*/  UISETP.NE.AND UP0, UPT, UR8, 0x2, UPT ;  /* 0x000000020800788c */ /* 0x000fe4000bf05270 */
[----:B------:R-:W-:-:S07]  /*1b40*/  UISETP.NE.AND UP2, UPT, UR16, 0x1, UPT ;  /* 0x000000011000788c */ /* 0x000fce000bf45270 */
[----:B------:R-:W-:Y:S05]  /*1b50*/  BRA.U UP0, `(.L_x_29) ;  /* 0x0000000100047547 */ /* 0x000fea000b800000 */
[----:B------:R-:W-:Y:S05]  /*1b60*/  BPT.TRAP 0x1 ;  /* 0x000000040000795c */ /* 0x000fea0000300000 */
.L_x_29:
[----:B------:R-:W-:Y:S04]  /*1b70*/  BSSY.RECONVERGENT B0, `(.L_x_30) ;  /* 0x0000003000007945 */ /* 0x000fe80003800200 */
[----:B------:R-:W-:Y:S05]  /*1b80*/  @!P4 BRA `(.L_x_31) ;  /* 0x000000000004c947 */ /* 0x000fea0003800000 */
[----:B------:R-:W-:Y:S05]  /*1b90*/  BPT.TRAP 0x1 ;  /* 0x000000040000795c */ /* 0x000fea0000300000 */
.L_x_31:
[----:B------:R-:W-:Y:S05]  /*1ba0*/  BSYNC.RECONVERGENT B0 ;  /* 0x0000000000007941 */ /* 0x000fea0003800200 */
.L_x_30:
[----:B------:R-:W-:Y:S02]  /*1bb0*/  UIADD3 UR23, UPT, UPT, UR17, 0x1, URZ ;  /* 0x0000000111177890 */ /* 0x000fe4000fffe0ff */
[----:B------:R-:W-:Y:S02]  /*1bc0*/  UIADD3 UR28, UP1, UPT, UR14, 0x80, URZ ;  /* 0x000000800e1c7890 */ /* 0x000fe4000ff3e0ff */
[----:B------:R-:W-:Y:S02]  /*1bd0*/  UISETP.NE.AND UP0, UPT, UR23, 0xd, UPT ;  /* 0x0000000d1700788c */ /* 0x000fe4000bf05270 */
[----:B------:R-:W-:Y:S02]  /*1be0*/  ULOP3.LUT UR33, UR33, 0xfefffff8, URZ, 0xc0, !UPT ;  /* 0xfefffff821217892 */ /* 0x000fe4000f8ec0ff */
[----:B------:R-:W-:Y:S02]  /*1bf0*/  USEL UR9, URZ, 0x1, UP0 ;  /* 0x00000001ff097887 */ /* 0x000fe40008000000 */
[----:B------:R-:W-:-:S02]  /*1c00*/  USEL UR23, UR23, URZ, UP0 ;  /* 0x000000ff17177287 */ /* 0x000fc40008000000 */
[----:B------:R-:W-:Y:S02]  /*1c10*/  UIADD3 UR26, UP0, UPT, UR14, 0x180, URZ ;  /* 0x000001800e1a7890 */ /* 0x000fe4000ff1e0ff */
[----:B------:R-:W-:Y:S01]  /*1c20*/  ULEA UR8, UR23, UR6, 0x3 ;  /* 0x0000000617087291 */ /* 0x000fe2000f8e18ff */
[----:B------:R-:W-:Y:S01]  /*1c30*/  LOP3.LUT R15, R15, UR9, RZ, 0x3c, !PT ;  /* 0x000000090f0f7c12 */ /* 0x000fe2000f8e3cff */
[----:B------:R-:W-:Y:S02]  /*1c40*/  UIADD3.X UR29, UPT, UPT, URZ, UR15, URZ, UP1, !UPT ;  /* 0x0000000fff1d7290 */ /* 0x000fe40008ffe4ff */
[----:B------:R-:W-:Y:S01]  /*1c50*/  UIADD3.X UR27, UPT, UPT, URZ, UR15, URZ, UP0, !UPT ;  /* 0x0000000fff1b7290 */ /* 0x000fe200087fe4ff */
[----:B-1----:R-:W-:Y:S01]  /*1c60*/  SHF.L.U32 R2, R15, 0x1f, RZ ;  /* 0x0000001f0f027819 */ /* 0x002fe200000006ff */
[----:B------:R-:W-:Y:S01]  /*1c70*/  UMOV UR18, 0x0 ;  /* 0x0000000000127882 */ /* 0x000fe20000000000 */
[----:B------:R-:W-:Y:S01]  /*1c80*/  UMOV UR19, 0x10000000 ;  /* 0x1000000000137882 */ /* 0x000fe20000000000 */
[----:B------:R-:W-:Y:S01]  /*1c90*/  UMOV UR10, UR34 ;  /* 0x00000022000a7c82 */ /* 0x000fe20008000000 */
[----:B------:R4:W1:Y:S01]  /*1ca0*/  SYNCS.PHASECHK.TRANS64.TRYWAIT P0, [UR8+0x68], R2 ;  /* 0x00006802ff0075a7 */ /* 0x0008620008001108 */
[----:B------:R-:W-:Y:S01]  /*1cb0*/  ULEA UR8, UR17, UR6, 0xd ;  /* 0x0000000611087291 */ /* 0x000fe2000f8e68ff */
[----:B------:R-:W-:Y:S01]  /*1cc0*/  UMOV UR12, UR36 ;  /* 0x00000024000c7c82 */ /* 0x000fe20008000000 */
[----:B------:R-:W-:-:S02]  /*1cd0*/  UMOV UR9, UR33 ;  /* 0x0000002100097c82 */ /* 0x000fc40008000000 */
[----:B------:R-:W-:Y:S02]  /*1ce0*/  UIADD3 UR32, UPT, UPT, UR8, 0x4300, URZ ;  /* 0x0000430008207890 */ /* 0x000fe4000fffe0ff */
[----:B------:R-:W-:Y:S01]  /*1cf0*/  UIADD3 UR8, UPT, UPT, UR8, 0x1e300, URZ ;  /* 0x0001e30008087890 */ /* 0x000fe2000fffe0ff */
[----:B------:R-:W-:Y:S01]  /*1d00*/  UMOV UR25, UR13 ;  /* 0x0000000d00197c82 */ /* 0x000fe20008000000 */
[----:B------:R-:W-:-:S05]  /*1d10*/  UMOV UR17, UR23 ;  /* 0x0000001700117c82 */ /* 0x000fca0008000000 */
[----:B------:R2:W-:Y:S02]  /*1d20*/  UTMALDG.3D.2CTA [UR32], [UR28], desc[UR18] ;  /* 0x000012201c0075b4 */ /* 0x0005e40008211000 */
[----:B------:R4:W-:Y:S01]  /*1d30*/  UTMALDG.3D.2CTA [UR8], [UR26], desc[UR18] ;  /* 0x000012081a0075b4 */ /* 0x0009e20008211000 */
[----:B--2---:R-:W-:Y:S01]  /*1d40*/  UIADD3 UR34, UPT, UPT, UR34, 0x80, URZ ;  /* 0x0000008022227890 */ /* 0x004fe2000fffe0ff */
[----:B------:R-:W-:Y:S11]  /*1d50*/  BRA.U UP2, `(.L_x_32) ;  /* 0xfffffffd02507547 */ /* 0x000ff6000b83ffff */
.L_x_26:
[----:B----4-:R-:W-:Y:S01]  /*1d60*/  ULEA UR8, UR23, UR6, 0x3 ;  /* 0x0000000617087291 */ /* 0x010fe2000f8e18ff */
[----:B-1----:R-:W-:Y:S01]  /*1d70*/  SHF.L.U32 R2, R15, 0x1f, RZ ;  /* 0x0000001f0f027819 */ /* 0x002fe200000006ff */
[----:B------:R-:W-:Y:S01]  /*1d80*/  @!P1 SYNCS.ARRIVE.TRANS64.A1T0 RZ, [UR6+0xf8], RZ ;  /* 0x0000f8ffffff99a7 */ /* 0x000fe20008100006 */
[----:B------:R-:W-:-:S06]  /*1d90*/  UISETP.GT.AND UP0, UPT, UR7, UR5, UPT ;  /* 0x000000050700728c */ /* 0x000fcc000bf04270 */
[----:B--2---:R1:W2:Y:S03]  /*1da0*/  SYNCS.PHASECHK.TRANS64.TRYWAIT P0, [UR8+0x68], R2 ;  /* 0x00006802ff0075a7 */ /* 0x0042a60008001108 */
[----:B------:R-:W-:Y:S05]  /*1db0*/  BRA.U !UP0, `(.L_x_33) ;  /* 0x0000000108bc7547 */ /* 0x000fea000b800000 */
[----:B------:R-:W-:Y:S01]  /*1dc0*/  UIADD3 UR26, UPT, UPT, UR24, UR25, URZ ;  /* 0x00000019181a7290 */ /* 0x000fe2000fffe0ff */
[----:B------:R-:W-:-:S11]  /*1dd0*/  UMOV UR27, UR23 ;  /* 0x00000017001b7c82 */ /* 0x000fd60008000000 */
.L_x_39:
[----:B------:R-:W-:Y:S01]  /*1de0*/  ULEA UR17, UR27, UR6, 0x3 ;  /* 0x000000061b117291 */ /* 0x000fe2000f8e18ff */
[----:B--2---:R-:W-:Y:S01]  /*1df0*/  @P5 MOV R3, 0x8000 ;  /* 0x0000800000035802 */ /* 0x004fe20000000f00 */
[----:B-12---:R-:W-:Y:S10]  /*1e00*/  @P0 BRA `(.L_x_34) ;  /* 0x00000000000c0947 */ /* 0x006ff40003800000 */
[----:B------:R-:W-:-:S04]  /*1e10*/  SHF.L.U32 R5, R15, 0x1f, RZ ;  /* 0x0000001f0f057819 */ /* 0x000fc800000006ff */
[----:B------:R-:W2:Y:S02]  /*1e20*/  SYNCS.PHASECHK.TRANS64.TRYWAIT P0, [UR17+0x68], R5 ;  /* 0x00006805ff0075a7 */ /* 0x000ea40008001111 */
[----:B--2---:R-:W-:Y:S05]  /*1e30*/  @!P0 BRA `(.L_x_35) ;  /* 0x0000006000cc8947 */ /* 0x004fea0003800000 */
.L_x_34:
[----:B------:R2:W-:Y:S01]  /*1e40*/  @P5 SYNCS.ARRIVE.TRANS64 RZ, [UR17], R3 ;  /* 0x00000003ffff59a7 */ /* 0x0005e20008000011 */
[----:B------:R-:W-:-:S04]  /*1e50*/  ULOP3.LUT UR8, UR22, 0x2, URZ, 0xfc, !UPT ;  /* 0x0000000216087892 */ /* 0x000fc8000f8efcff */
[----:B------:R-:W-:-:S09]  /*1e60*/  UISETP.NE.AND UP0, UPT, UR8, 0x2, UPT ;  /* 0x000000020800788c */ /* 0x000fd2000bf05270 */
[----:B------:R-:W-:Y:S05]  /*1e70*/  BRA.U UP0, `(.L_x_36) ;  /* 0x0000000100047547 */ /* 0x000fea000b800000 */
[----:B------:R-:W-:Y:S05]  /*1e80*/  BPT.TRAP 0x1 ;  /* 0x000000040000795c */ /* 0x000fea0000300000 */
.L_x_36:
[----:B------:R-:W-:Y:S04]  /*1e90*/  BSSY.RECONVERGENT B0, `(.L_x_37) ;  /* 0x0000003000007945 */ /* 0x000fe80003800200 */
[----:B------:R-:W-:Y:S05]  /*1ea0*/  @!P4 BRA `(.L_x_38) ;  /* 0x000000000004c947 */ /* 0x000fea0003800000 */
[----:B------:R-:W-:Y:S05]  /*1eb0*/  BPT.TRAP 0x1 ;  /* 0x000000040000795c */ /* 0x000fea0000300000 */
.L_x_38:
[----:B------:R-:W-:Y:S05]  /*1ec0*/  BSYNC.RECONVERGENT B0 ;  /* 0x0000000000007941 */ /* 0x000fea0003800200 */
.L_x_37:
[----:B------:R-:W-:Y:S02]  /*1ed0*/  UIADD3 UR23, UPT, UPT, UR27, 0x1, URZ ;  /* 0x000000011b177890 */ /* 0x000fe4000fffe0ff */
[----:B------:R-:W-:Y:S02]  /*1ee0*/  UIADD3 UR32, UP1, UPT, UR14, 0x80, URZ ;  /* 0x000000800e207890 */ /* 0x000fe4000ff3e0ff */
[----:B------:R-:W-:Y:S02]  /*1ef0*/  UISETP.NE.AND UP0, UPT, UR23, 0xd, UPT ;  /* 0x0000000d1700788c */ /* 0x000fe4000bf05270 */
[----:B------:R-:W-:Y:S02]  /*1f00*/  USHF.L.U32 UR18, UR25, 0x7, URZ ;  /* 0x0000000719127899 */ /* 0x000fe400080006ff */
[----:B------:R-:W-:Y:S02]  /*1f10*/  USEL UR9, URZ, 0x1, UP0 ;  /* 0x00000001ff097887 */ /* 0x000fe40008000000 */
[----:B------:R-:W-:-:S02]  /*1f20*/  USEL UR23, UR23, URZ, UP0 ;  /* 0x000000ff17177287 */ /* 0x000fc40008000000 */
[----:B------:R-:W-:Y:S02]  /*1f30*/  UIADD3 UR30, UP0, UPT, UR14, 0x180, URZ ;  /* 0x000001800e1e7890 */ /* 0x000fe4000ff1e0ff */
[----:B------:R-:W-:Y:S01]  /*1f40*/  ULEA UR8, UR23, UR6, 0x3 ;  /* 0x0000000617087291 */ /* 0x000fe2000f8e18ff */
[----:B------:R-:W-:Y:S01]  /*1f50*/  LOP3.LUT R15, R15, UR9, RZ, 0x3c, !PT ;  /* 0x000000090f0f7c12 */ /* 0x000fe2000f8e3cff */
[----:B------:R-:W-:Y:S02]  /*1f60*/  ULOP3.LUT UR17, UR17, 0xfefffff8, URZ, 0xc0, !UPT ;  /* 0xfefffff811117892 */ /* 0x000fe4000f8ec0ff */
[----:B------:R-:W-:Y:S01]  /*1f70*/  UIADD3.X UR33, UPT, UPT, URZ, UR15, URZ, UP1, !UPT ;  /* 0x0000000fff217290 */ /* 0x000fe20008ffe4ff */
[----:B-1----:R-:W-:Y:S01]  /*1f80*/  SHF.L.U32 R2, R15, 0x1f, RZ ;  /* 0x0000001f0f027819 */ /* 0x002fe200000006ff */
[----:B------:R-:W-:Y:S01]  /*1f90*/  UIADD3.X UR31, UPT, UPT, URZ, UR15, URZ, UP0, !UPT ;  /* 0x0000000fff1f7290 */ /* 0x000fe200087fe4ff */
[----:B------:R-:W-:Y:S02]  /*1fa0*/  UMOV UR28, 0x0 ;  /* 0x00000000001c7882 */ /* 0x000fe40000000000 */
[----:B------:R4:W1:Y:S01]  /*1fb0*/  SYNCS.PHASECHK.TRANS64.TRYWAIT P0, [UR8+0x68], R2 ;  /* 0x00006802ff0075a7 */ /* 0x0008620008001108 */
[----:B------:R-:W-:Y:S01]  /*1fc0*/  ULEA UR8, UR27, UR6, 0xd ;  /* 0x000000061b087291 */ /* 0x000fe2000f8e68ff */
[----:B------:R-:W-:Y:S01]  /*1fd0*/  UMOV UR29, 0x10000000 ;  /* 0x10000000001d7882 */ /* 0x000fe20000000000 */
[----:B------:R-:W-:-:S02]  /*1fe0*/  UMOV UR19, UR35 ;  /* 0x0000002300137c82 */ /* 0x000fc40008000000 */
[----:B------:R-:W-:Y:S02]  /*1ff0*/  UIADD3 UR16, UPT, UPT, UR8, 0x4300, URZ ;  /* 0x0000430008107890 */ /* 0x000fe4000fffe0ff */
[----:B------:R-:W-:Y:S01]  /*2000*/  UIADD3 UR8, UPT, UPT, UR8, 0x1e300, URZ ;  /* 0x0001e30008087890 */ /* 0x000fe2000fffe0ff */
[----:B------:R-:W-:Y:S01]  /*2010*/  UMOV UR20, UR36 ;  /* 0x0000002400147c82 */ /* 0x000fe20008000000 */
[----:B------:R-:W-:Y:S01]  /*2020*/  UMOV UR12, UR36 ;  /* 0x00000024000c7c82 */ /* 0x000fe20008000000 */
[----:B------:R-:W-:Y:S01]  /*2030*/  UMOV UR9, UR17 ;  /* 0x0000001100097c82 */ /* 0x000fe20008000000 */
[----:B------:R-:W-:Y:S01]  /*2040*/  UMOV UR10, UR18 ;  /* 0x00000012000a7c82 */ /* 0x000fe20008000000 */
[----:B------:R-:W-:Y:S02]  /*2050*/  UIADD3 UR25, UPT, UPT, UR25, 0x1, URZ ;  /* 0x0000000119197890 */ /* 0x000fe4000fffe0ff */
[----:B------:R4:W-:Y:S01]  /*2060*/  UTMALDG.3D.2CTA [UR16], [UR32], desc[UR28] ;  /* 0x00001c10200075b4 */ /* 0x0009e20008211000 */
[----:B------:R-:W-:Y:S01]  /*2070*/  UMOV UR27, UR23 ;  /* 0x00000017001b7c82 */ /* 0x000fe20008000000 */
[----:B------:R-:W-:Y:S01]  /*2080*/  UISETP.NE.AND UP0, UPT, UR25, UR26, UPT ;  /* 0x0000001a1900728c */ /* 0x000fe2000bf05270 */
[----:B------:R4:W-:Y:S08]  /*2090*/  UTMALDG.3D.2CTA [UR8], [UR30], desc[UR28] ;  /* 0x00001c081e0075b4 */ /* 0x0009f00008211000 */
[----:B----4-:R-:W-:Y:S05]  /*20a0*/  BRA.U UP0, `(.L_x_39) ;  /* 0xfffffffd004c7547 */ /* 0x010fea000b83ffff */
.L_x_33:
[C---:B-1----:R-:W-:Y:S01]  /*20b0*/  LEA R2, R14.reuse, UR6, 0x3 ;  /* 0x000000060e027c11 */ /* 0x042fe2000f8e18ff */
[----:B------:R-:W-:Y:S01]  /*20c0*/  NOP ;  /* 0x0000000000007918 */ /* 0x000fe20000000000 */
[----:B--2---:R-:W-:Y:S02]  /*20d0*/  SHF.L.U32 R3, R13, 0x1f, RZ ;  /* 0x0000001f0d037819 */ /* 0x004fe400000006ff */
[----:B------:R-:W-:Y:S02]  /*20e0*/  LEA R4, R14, UR6, 0x4 ;  /* 0x000000060e047c11 */ /* 0x000fe4000f8e20ff */
[----:B------:R-:W1:Y:S02]  /*20f0*/  SYNCS.PHASECHK.TRANS64.TRYWAIT P0, [R2+URZ+0x100], R3 ;  /* 0x00010003020075a7 */ /* 0x000e6400080011ff */
[----:B-1----:R-:W-:Y:S05]  /*2100*/  @!P0 BRA `(.L_x_40) ;  /* 0x0000006000308947 */ /* 0x002fea0003800000 */
.L_x_136:
[----:B------:R-:W2:Y:S01]  /*2110*/  LDS.128 R4, [R4+0x190] ;  /* 0x0001900004047984 */ /* 0x000ea20000000c00 */
[----:B------:R-:W-:Y:S01]  /*2120*/  ISETP.GE.AND P0, PT, R40, 0x1, PT ;  /* 0x000000012800780c */ /* 0x000fe20003f06270 */
[----:B-1----:R-:W-:Y:S01]  /*2130*/  VIADD R2, R2, 0x110 ;  /* 0x0000011002027836 */ /* 0x002fe20000000000 */
[----:B------:R-:W-:Y:S01]  /*2140*/  @!PT LDS RZ, [RZ] ;  /* 0x00000000fffff984 */ /* 0x000fe20000000800 */
[----:B------:R-:W-:Y:S01]  /*2150*/  @!PT LDS RZ, [RZ] ;  /* 0x00000000fffff984 */ /* 0x000fe20000000800 */
[----:B------:R-:W-:Y:S01]  /*2160*/  @!PT LDS RZ, [RZ] ;  /* 0x00000000fffff984 */ /* 0x000fe20000000800 */
[----:B------:R-:W-:Y:S01]  /*2170*/  @!PT LDS RZ, [RZ] ;  /* 0x00000000fffff984 */ /* 0x000fe20000000800 */
[----:B------:R1:W-:Y:S06]  /*2180*/  MEMBAR.ALL.CTA ;  /* 0x0000000000007992 */ /* 0x0003ec0000008000 */
[----:B-1----:R-:W1:Y:S01]  /*2190*/  FENCE.VIEW.ASYNC.S ;  /* 0x00000000000073c6 */ /* 0x002e620000000000 */
[----:B------:R-:W-:-:S04]  /*21a0*/  PRMT R2, RZ, 0x654, R2 ;  /* 0x00000654ff027816 */ /* 0x000fc80000000002 */
[----:B-1----:R1:W-:Y:S01]  /*21b0*/  SYNCS.ARRIVE.TRANS64.RED.A1T0 RZ, [R2+URZ], RZ ;  /* 0x000000ff02ff79a7 */ /* 0x0023e200081004ff */
[----:B--2---:R-:W-:-:S13]  /*21c0*/  LOP3.LUT P2, RZ, R6, 0x1, RZ, 0xc0, !PT ;  /* 0x0000000106ff7812 */ /* 0x004fda000784c0ff */
[----:B------:R-:W-:Y:S01]  /*21d0*/  @P2 SHF.R.U32.HI R3, RZ, 0x10, R5 ;  /* 0x00000010ff032819 */ /* 0x000fe20000011605 */
[----:B------:R-:W-:Y:S01]  /*21e0*/  VOTEU.ANY UP0, P2 ;  /* 0x0000000000ff7886 */ /* 0x000fe20001000100 */
[----:B------:R-:W-:Y:S02]  /*21f0*/  @P2 MOV R11, R4 ;  /* 0x00000004000b2202 */ /* 0x000fe40000000f00 */
[----:B------:R-:W-:Y:S02]  /*2200*/  @P2 R2UR.BROADCAST UR8, R3 ;  /* 0x00000000030822ca */ /* 0x000fe400008e0000 */
[----:B------:R-:W-:-:S11]  /*2210*/  @P2 LOP3.LUT R8, R5, 0xffff, RZ, 0xc0, !PT ;  /* 0x0000ffff05082812 */ /* 0x000fd600078ec0ff */
[----:B------:R-:W-:Y:S01]  /*2220*/  @UP0 UMOV UR36, UR8 ;  /* 0x0000000800240c82 */ /* 0x000fe20008000000 */
[----:B-1----:R-:W-:Y:S05]  /*2230*/  @!P0 BRA `(.L_x_41) ;  /* 0x0000000000b88947 */ /* 0x002fea0003800000 */
[----:B------:R-:W3:Y:S01]  /*2240*/  LDC.64 R4, c[0x0][0xb18] ;  /* 0x0002c600ff047b82 */ /* 0x000ee20000000a00 */
[----:B------:R-:W-:-:S07]  /*2250*/  ISETP.NE.AND P3, PT, R40, 0x1, PT ;  /* 0x000000012800780c */ /* 0x000fce0003f65270 */
[----:B------:R-:W1:Y:S08]  /*2260*/  LDC.64 R6, c[0x0][0xb10] ;  /* 0x0002c400ff067b82 */ /* 0x000e700000000a00 */
[----:B------:R-:W2:Y:S08]  /*2270*/  LDC R17, c[0x0][0xb20] ;  /* 0x0002c800ff117b82 */ /* 0x000eb00000000800 */
[----:B------:R-:W4:Y:S01]  /*2280*/  LDC R18, c[0x0][0xb0c] ;  /* 0x0002c300ff127b82 */ /* 0x000f220000000800 */
[----:B---3--:R-:W-:Y:S01]  /*2290*/  IMAD.HI.U32 R22, R0, R5, RZ ;  /* 0x0000000500167227 */ /* 0x008fe200078e00ff */
[----:B------:R-:W-:-:S06]  /*22a0*/  ISETP.NE.AND P0, PT, R4, 0x1, PT ;  /* 0x000000010400780c */ /* 0x000fcc0003f05270 */
[----:B------:R-:W3:Y:S01]  /*22b0*/  LDC.64 R2, c[0x0][0xb28] ;  /* 0x0002ca00ff027b82 */ /* 0x000ee20000000a00 */
[----:B-1----:R-:W-:-:S04]  /*22c0*/  IMAD.HI.U32 R20, R9, R6, RZ ;  /* 0x0000000609147227 */ /* 0x002fc800078e00ff */
[----:B------:R-:W-:Y:S01]  /*22d0*/  IMAD.HI.U32 R24, R11, R6, RZ ;  /* 0x000000060b187227 */ /* 0x000fe200078e00ff */
[----:B------:R-:W-:Y:S02]  /*22e0*/  SHF.R.U32.HI R20, RZ, R7, R20 ;  /* 0x00000007ff147219 */ /* 0x000fe40000011614 */
[----:B--2---:R-:W-:Y:S01]  /*22f0*/  SHF.R.U32.HI R19, RZ, R17, R22 ;  /* 0x00000011ff137219 */ /* 0x004fe20000011616 */
[----:B------:R-:W-:Y:S01]  /*2300*/  IMAD.HI.U32 R22, R8, R5, RZ ;  /* 0x0000000508167227 */ /* 0x000fe200078e00ff */
[----:B------:R-:W-:Y:S02]  /*2310*/  SHF.R.U32.HI R24, RZ, R7, R24 ;  /* 0x00000007ff187219 */ /* 0x000fe40000011618 */
[----:B------:R-:W-:Y:S02]  /*2320*/  SEL R19, R0, R19, !P0 ;  /* 0x0000001300137207 */ /* 0x000fe40004000000 */
[----:B------:R-:W-:Y:S02]  /*2330*/  SHF.R.U32.HI R17, RZ, R17, R22 ;  /* 0x00000011ff117219 */ /* 0x000fe40000011616 */
[----:B----4-:R-:W-:-:S02]  /*2340*/  ISETP.NE.AND P1, PT, R18, 0x1, PT ;  /* 0x000000011200780c */ /* 0x010fc40003f25270 */
[----:B------:R-:W-:Y:S02]  /*2350*/  SEL R17, R8, R17, !P0 ;  /* 0x0000001108117207 */ /* 0x000fe40004000000 */
[----:B------:R-:W-:Y:S02]  /*2360*/  SEL R21, R9, R20, !P1 ;  /* 0x0000001409157207 */ /* 0x000fe40004800000 */
[----:B------:R-:W-:Y:S01]  /*2370*/  SEL R5, R11, R24, !P1 ;  /* 0x000000180b057207 */ /* 0x000fe20004800000 */
[----:B---3--:R-:W-:Y:S01]  /*2380*/  IMAD.HI.U32 R20, R19, R2, RZ ;  /* 0x0000000213147227 */ /* 0x008fe200078e00ff */
[----:B------:R-:W-:-:S03]  /*2390*/  IADD3 R7, PT, PT, -R17, RZ, RZ ;  /* 0x000000ff11077210 */ /* 0x000fc60007ffe1ff */
        /* <DEDUP_REMOVED lines=11> */
[----:B------:R-:W-:-:S04]  /*2450*/  @!P0 IMAD.HI.U32 R20, R5, R2, RZ ;  /* 0x0000000205148227 */ /* 0x000fc800078e00ff */
[----:B------:R-:W-:Y:S01]  /*2460*/  IMAD.MOV R2, RZ, RZ, -R6 ;  /* 0x000000ffff027224 */ /* 0x000fe200078e0a06 */
[----:B------:R-:W-:-:S03]  /*2470*/  @!P0 SHF.R.U32.HI R20, RZ, R3, R20 ;  /* 0x00000003ff148219 */ /* 0x000fc60000011614 */
[----:B------:R-:W-:Y:S01]  /*2480*/  IMAD R2, R40, R2, R17 ;  /* 0x0000000228027224 */ /* 0x000fe200078e0211 */
        /* <DEDUP_REMOVED lines=9> */
.L_x_41:
[----:B------:R-:W1:Y:S02]  /*2520*/  LDCU UR8, c[0x0][0xb30] ;  /* 0x00016600ff0877ac */ /* 0x000e640008000800 */
[----:B-1----:R-:W-:-:S09]  /*2530*/  UISETP.NE.AND UP0, UPT, UR8, 0x1, UPT ;  /* 0x000000010800788c */ /* 0x002fd2000bf05270 */
[----:B------:R-:W-:Y:S05]  /*2540*/  BRA.U UP0, `(.L_x_42) ;  /* 0x0000000100407547 */ /* 0x000fea000b800000 */
[----:B------:R-:W1:Y:S08]  /*2550*/  LDC.64 R4, c[0x0][0xb10] ;  /* 0x0002c400ff047b82 */ /* 0x000e700000000a00 */
[----:B------:R-:W2:Y:S08]  /*2560*/  LDC.64 R2, c[0x0][0xb18] ;  /* 0x0002c600ff027b82 */ /* 0x000eb00000000a00 */
[----:B------:R-:W4:Y:S08]  /*2570*/  LDC R6, c[0x0][0xb20] ;  /* 0x0002c800ff067b82 */ /* 0x000f300000000800 */
[----:B------:R-:W3:Y:S01]  /*2580*/  LDC R18, c[0x0][0xb0c] ;  /* 0x0002c300ff127b82 */ /* 0x000ee20000000800 */
[----:B-1----:R-:W-:-:S05]  /*2590*/  IMAD.HI.U32 R4, R11, R4, RZ ;  /* 0x000000040b047227 */ /* 0x002fca00078e00ff */
[----:B------:R-:W-:Y:S01]  /*25a0*/  SHF.R.U32.HI R4, RZ, R5, R4 ;  /* 0x00000005ff047219 */ /* 0x000fe20000011604 */
[----:B--2---:R-:W-:Y:S01]  /*25b0*/  IMAD.HI.U32 R3, R8, R3, RZ ;  /* 0x0000000308037227 */ /* 0x004fe200078e00ff */
[----:B------:R-:W-:-:S04]  /*25c0*/  ISETP.NE.AND P0, PT, R2, 0x1, PT ;  /* 0x000000010200780c */ /* 0x000fc80003f05270 */
[----:B----4-:R-:W-:-:S04]  /*25d0*/  SHF.R.U32.HI R3, RZ, R6, R3 ;  /* 0x00000006ff037219 */ /* 0x010fc80000011603 */
[----:B------:R-:W-:Y:S02]  /*25e0*/  SEL R3, R8, R3, !P0 ;  /* 0x0000000308037207 */ /* 0x000fe40004000000 */
[----:B---3--:R-:W-:-:S04]  /*25f0*/  ISETP.NE.AND P1, PT, R18, 0x1, PT ;  /* 0x000000011200780c */ /* 0x008fc80003f25270 */
[----:B------:R-:W-:-:S05]  /*2600*/  SEL R4, R11, R4, !P1 ;  /* 0x000000040b047207 */ /* 0x000fca0004800000 */
[----:B------:R-:W-:Y:S02]  /*2610*/  IMAD.IADD R5, R3, 0x1, -R4 ;  /* 0x0000000103057824 */ /* 0x000fe400078e0a04 */
[----:B------:R-:W-:Y:S02]  /*2620*/  IMAD.IADD R3, R4, 0x1, -R3 ;  /* 0x0000000104037824 */ /* 0x000fe400078e0a03 */
[----:B------:R-:W-:Y:S02]  /*2630*/  IMAD R11, R5, R18, R11 ;  /* 0x00000012050b7224 */ /* 0x000fe400078e020b */
[----:B------:R-:W-:-:S07]  /*2640*/  IMAD R8, R3, R2, R8 ;  /* 0x0000000203087224 */ /* 0x000fce00078e0208 */
.L_x_42:
[----:B------:R-:W-:Y:S01]  /*2650*/  VIADD R14, R14, 0x1 ;  /* 0x000000010e0e7836 */ /* 0x000fe20000000000 */
[----:B------:R-:W-:Y:S01]  /*2660*/  PLOP3.LUT P1, PT, PT, PT, PT, 0x80, 0x8 ;  /* 0x000000000008781c */ /* 0x000fe20003f2f070 */
[----:B------:R-:W-:Y:S02]  /*2670*/  IMAD.IADD R21, R11, 0x1, R90 ;  /* 0x000000010b157824 */ /* 0x000fe400078e025a */
[----:B------:R-:W-:Y:S01]  /*2680*/  IMAD.IADD R20, R8, 0x1, R83 ;  /* 0x0000000108147824 */ /* 0x000fe200078e0253 */
[----:B------:R-:W-:-:S04]  /*2690*/  ISETP.NE.AND P0, PT, R14, 0x2, PT ;  /* 0x000000020e00780c */ /* 0x000fc80003f05270 */
[----:B------:R-:W-:Y:S02]  /*26a0*/  SEL R2, RZ, 0x1, P0 ;  /* 0x00000001ff027807 */ /* 0x000fe40000000000 */
[----:B------:R-:W-:Y:S02]  /*26b0*/  SEL R14, R14, RZ, P0 ;  /* 0x000000ff0e0e7207 */ /* 0x000fe40000000000 */
[----:B------:R-:W-:Y:S01]  /*26c0*/  LOP3.LUT R13, R13, R2, RZ, 0x3c, !PT ;  /* 0x000000020d0d7212 */ /* 0x000fe200078e3cff */
[----:B------:R-:W-:Y:S06]  /*26d0*/  @P2 BRA `(.L_x_43) ;  /* 0xfffffff000642947 */ /* 0x000fec000383ffff */
[----:B------:R-:W-:Y:S01]  /*26e0*/  UIADD3 UR6, UPT, UPT, UR6, 0x68, URZ ;  /* 0x0000006806067890 */ /* 0x000fe2000fffe0ff */
[----:B------:R-:W-:-:S03]  /*26f0*/  SHF.L.U32 R3, R15, 0x1f, RZ ;  /* 0x0000001f0f037819 */ /* 0x000fc600000006ff */
[----:B------:R-:W-:-:S09]  /*2700*/  ULEA UR4, UR23, UR6, 0x3 ;  /* 0x0000000617047291 */ /* 0x000fd2000f8e18ff */
[----:B------:R-:W1:Y:S02]  /*2710*/  SYNCS.PHASECHK.TRANS64.TRYWAIT P0, [UR4], R3 ;  /* 0x00000003ff0075a7 */ /* 0x000e640008001104 */
[----:B-1----:R-:W-:Y:S05]  /*2720*/  @!P0 BRA `(.L_x_44) ;  /* 0x0000005800bc8947 */ /* 0x002fea0003800000 */
.L_x_138:
[----:B------:R-:W-:-:S04]  /*2730*/  UIADD3 UR5, UPT, UPT, UR23, 0x1, URZ ;  /* 0x0000000117057890 */ /* 0x000fc8000fffe0ff */
[----:B------:R-:W-:-:S04]  /*2740*/  UISETP.NE.AND UP0, UPT, UR5, 0xd, UPT ;  /* 0x0000000d0500788c */ /* 0x000fc8000bf05270 */
[----:B------:R-:W-:Y:S02]  /*2750*/  USEL UR7, URZ, 0x1, UP0 ;  /* 0x00000001ff077887 */ /* 0x000fe40008000000 */
[----:B------:R-:W-:-:S04]  /*2760*/  USEL UR5, UR5, URZ, UP0 ;  /* 0x000000ff05057287 */ /* 0x000fc80008000000 */
[----:B------:R-:W-:Y:S01]  /*2770*/  ULEA UR4, UR5, UR6, 0x3 ;  /* 0x0000000605047291 */ /* 0x000fe2000f8e18ff */
[----:B------:R-:W-:-:S04]  /*2780*/  LOP3.LUT R2, R15, UR7, RZ, 0x3c, !PT ;  /* 0x000000070f027c12 */ /* 0x000fc8000f8e3cff */
[----:B-1----:R-:W-:-:S04]  /*2790*/  SHF.L.U32 R3, R2, 0x1f, RZ ;  /* 0x0000001f02037819 */ /* 0x002fc800000006ff */
[----:B------:R-:W1:Y:S02]  /*27a0*/  SYNCS.PHASECHK.TRANS64.TRYWAIT P0, [UR4], R3 ;  /* 0x00000003ff0075a7 */ /* 0x000e640008001104 */
[----:B-1----:R-:W-:Y:S05]  /*27b0*/  @!P0 BRA `(.L_x_45) ;  /* 0x0000005800b08947 */ /* 0x002fea0003800000 */
.L_x_140:
        /* <DEDUP_REMOVED lines=9> */
.L_x_142:
        /* <DEDUP_REMOVED lines=9> */
.L_x_144:
        /* <DEDUP_REMOVED lines=9> */
.L_x_146:
        /* <DEDUP_REMOVED lines=9> */
.L_x_148:
        /* <DEDUP_REMOVED lines=9> */
.L_x_150:
        /* <DEDUP_REMOVED lines=9> */
.L_x_152:
        /* <DEDUP_REMOVED lines=9> */
.L_x_154:
        /* <DEDUP_REMOVED lines=9> */
.L_x_156:
        /* <DEDUP_REMOVED lines=9> */
.L_x_158:
        /* <DEDUP_REMOVED lines=9> */
.L_x_160:
[----:B------:R-:W-:-:S04]  /*2d60*/  UIADD3 UR5, UPT, UPT, UR5, 0x1, URZ ;  /* 0x0000000105057890 */ /* 0x000fc8000fffe0ff */
[----:B------:R-:W-:-:S04]  /*2d70*/  UISETP.NE.AND UP0, UPT, UR5, 0xd, UPT ;  /* 0x0000000d0500788c */ /* 0x000fc8000bf05270 */
[----:B------:R-:W-:Y:S02]  /*2d80*/  USEL UR4, URZ, 0x1, UP0 ;  /* 0x00000001ff047887 */ /* 0x000fe40008000000 */
[----:B------:R-:W-:-:S04]  /*2d90*/  USEL UR5, UR5, URZ, UP0 ;  /* 0x000000ff05057287 */ /* 0x000fc80008000000 */
[----:B------:R-:W-:Y:S01]  /*2da0*/  ULEA UR5, UR5, UR6, 0x3 ;  /* 0x0000000605057291 */ /* 0x000fe2000f8e18ff */
[----:B-1----:R-:W-:-:S04]  /*2db0*/  LOP3.LUT R3, R2, UR4, RZ, 0x3c, !PT ;  /* 0x0000000402037c12 */ /* 0x002fc8000f8e3cff */
[----:B------:R-:W-:Y:S01]  /*2dc0*/  SHF.L.U32 R3, R3, 0x1f, RZ ;  /* 0x0000001f03037819 */ /* 0x000fe200000006ff */
[----:B---3--:R-:W-:-:S07]  /*2dd0*/  IMAD.U32 R0, RZ, RZ, UR5 ;  /* 0x00000005ff007e24 */ /* 0x008fce000f8e00ff */
.L_x_56:
[----:B-1----:R1:W2:Y:S02]  /*2de0*/  SYNCS.PHASECHK.TRANS64.TRYWAIT P0, [R0+URZ], R3 ;  /* 0x00000003000075a7 */ /* 0x0022a400080011ff */
[----:B--2---:R-:W-:Y:S05]  /*2df0*/  @!P0 NANOSLEEP.SYNCS 0x989680 ;  /* 0x009896800000895d */ /* 0x004fea0003900000 */
[----:B------:R-:W2:Y:S02]  /*2e00*/  @!P0 SYNCS.PHASECHK.TRANS64 P0, [R0+URZ], R3 ;  /* 0x00000003000085a7 */ /* 0x000ea400080010ff */
[----:B--2---:R-:W-:Y:S05]  /*2e10*/  @P0 EXIT ;  /* 0x000000000000094d */ /* 0x004fea0003800000 */
[----:B------:R-:W-:Y:S05]  /*2e20*/  BRA `(.L_x_56) ;  /* 0xfffffffc00ec7947 */ /* 0x000fea000383ffff */
.L_x_23:
[----:B------:R-:W-:-:S04]  /*2e30*/  UISETP.NE.AND UP1, UPT, UR37, URZ, UPT ;  /* 0x000000ff2500728c */ /* 0x000fc8000bf25270 */
[----:B------:R-:W-:-:S09]  /*2e40*/  UISETP.NE.OR UP1, UPT, UR10, 0x1, UP1 ;  /* 0x000000010a00788c */ /* 0x000fd20008f25670 */
[----:B------:R-:W-:Y:S05]  /*2e50*/  BRA.U UP1, `(.L_x_57) ;  /* 0x00000005014c7547 */ /* 0x000fea000b800000 */
[----:B------:R-:W-:Y:S01]  /*2e60*/  HFMA2 R11, -RZ, RZ, 0, 0 ;  /* 0x00000000ff0b7431 */ /* 0x000fe200000001ff */
[----:B------:R-:W-:Y:S01]  /*2e70*/  ISETP.GE.U32.AND P2, PT, R10, 0x2, PT ;  /* 0x000000020a00780c */ /* 0x000fe20003f46070 */
[----:B------:R-:W-:Y:S01]  /*2e80*/  IMAD.MOV.U32 R12, RZ, RZ, 0x1 ;  /* 0x00000001ff0c7424 */ /* 0x000fe200078e00ff */
[----:B------:R-:W-:Y:S01]  /*2e90*/  CS2R R8, SRZ ;  /* 0x0000000000087805 */ /* 0x000fe2000001ff00 */
[----:B------:R-:W-:Y:S01]  /*2ea0*/  IMAD.MOV.U32 R3, RZ, RZ, RZ ;  /* 0x000000ffff037224 */ /* 0x000fe200078e00ff */
[----:B------:R-:W-:Y:S01]  /*2eb0*/  UMOV UR4, 0x400 ;  /* 0x0000040000047882 */ /* 0x000fe20000000000 */
[----:B------:R-:W-:Y:S01]  /*2ec0*/  UMOV UR6, URZ ;  /* 0x000000ff00067c82 */ /* 0x000fe20008000000 */
[----:B------:R-:W-:-:S12]  /*2ed0*/  ULEA UR37, UR37, UR4, 0x18 ;  /* 0x0000000425257291 */ /* 0x000fd8000f8ec0ff */
.L_x_61:
[----:B------:R-:W-:Y:S02]  /*2ee0*/  LEA R0, R3, UR37, 0x3 ;  /* 0x0000002503007c11 */ /* 0x000fe4000f8e18ff */
[----:B------:R-:W-:-:S03]  /*2ef0*/  SHF.L.U32 R5, R8, 0x1f, RZ ;  /* 0x0000001f08057819 */ /* 0x000fc600000006ff */
[----:B------:R-:W-:Y:S01]  /*2f00*/  VIADD R4, R0, 0x170 ;  /* 0x0000017000047836 */ /* 0x000fe20000000000 */
[----:B------:R-:W1:Y:S02]  /*2f10*/  SYNCS.PHASECHK.TRANS64.TRYWAIT P0, [R0+URZ+0x160], R5 ;  /* 0x00016005000075a7 */ /* 0x000e6400080011ff */
[----:B-1----:R-:W-:Y:S05]  /*2f20*/  @!P0 BRA `(.L_x_58) ;  /* 0x0000005400dc8947 */ /* 0x002fea0003800000 */
.L_x_161:
[----:B------:R-:W-:Y:S01]  /*2f30*/  ULEA UR5, UR6, UR37, 0x3 ;  /* 0x0000002506057291 */ /* 0x000fe2000f8e18ff */
[----:B------:R-:W-:Y:S01]  /*2f40*/  PRMT R4, RZ, 0x654, R4 ;  /* 0x00000654ff047816 */ /* 0x000fe20000000004 */
[----:B-1----:R-:W-:Y:S01]  /*2f50*/  @!P2 IMAD.MOV.U32 R5, RZ, RZ, 0x10 ;  /* 0x00000010ff05a424 */ /* 0x002fe200078e00ff */
[----:B------:R-:W-:Y:S01]  /*2f60*/  SHF.L.U32 R7, R12, 0x1f, RZ ;  /* 0x0000001f0c077819 */ /* 0x000fe200000006ff */
[----:B------:R-:W-:Y:S01]  /*2f70*/  UIADD3 UR4, UPT, UPT, UR5, 0x100, URZ ;  /* 0x0000010005047890 */ /* 0x000fe2000fffe0ff */
[----:B------:R1:W-:Y:S05]  /*2f80*/  SYNCS.ARRIVE.TRANS64.RED.A1T0 RZ, [R4+URZ], RZ ;  /* 0x000000ff04ff79a7 */ /* 0x0003ea00081004ff */
[----:B------:R-:W-:Y:S01]  /*2f90*/  IMAD.U32 R13, RZ, RZ, UR4 ;  /* 0x00000004ff0d7e24 */ /* 0x000fe2000f8e00ff */
[----:B------:R-:W2:Y:S04]  /*2fa0*/  SYNCS.PHASECHK.TRANS64.TRYWAIT P0, [UR5+0x110], R7 ;  /* 0x00011007ff0075a7 */ /* 0x000ea80008001105 */
[----:B------:R-:W-:Y:S01]  /*2fb0*/  PRMT R13, R10, 0x654, R13 ;  /* 0x000006540a0d7816 */ /* 0x000fe2000000000d */
[----:B-12---:R-:W-:Y:S06]  /*2fc0*/  @!P0 BRA `(.L_x_59) ;  /* 0x0000005400c88947 */ /* 0x006fec0003800000 */
.L_x_163:
[----:B------:R-:W-:Y:S01]  /*2fd0*/  ULEA UR4, UR6, UR37, 0x4 ;  /* 0x0000002506047291 */ /* 0x000fe2000f8e20ff */
[----:B------:R-:W-:Y:S01]  /*2fe0*/  SEL R2, R13, R2, !P2 ;  /* 0x000000020d027207 */ /* 0x000fe20005000000 */
[----:B------:R-:W-:Y:S01]  /*2ff0*/  UIADD3 UR5, UPT, UPT, UR5, 0x100, URZ ;  /* 0x0000010005057890 */ /* 0x000fe2000fffe0ff */
[----:B-1----:R-:W-:Y:S01]  /*3000*/  LEA R0, R11, UR37, 0x3 ;  /* 0x000000250b007c11 */ /* 0x002fe2000f8e18ff */
[----:B------:R-:W-:Y:S01]  /*3010*/  UIADD3 UR4, UPT, UPT, UR4, 0x190, URZ ;  /* 0x0000019004047890 */ /* 0x000fe2000fffe0ff */
[----:B------:R1:W-:Y:S01]  /*3020*/  @!P2 SYNCS.ARRIVE.TRANS64.RED RZ, [R2+URZ], R5 ;  /* 0x0000000502ffa9a7 */ /* 0x0003e200080004ff */
[----:B------:R-:W-:Y:S01]  /*3030*/  UIADD3 UR6, UPT, UPT, UR6, 0x1, URZ ;  /* 0x0000000106067890 */ /* 0x000fe2000fffe0ff */
[----:B------:R-:W-:-:S03]  /*3040*/  VIADD R3, R3, 0x1 ;  /* 0x0000000103037836 */ /* 0x000fc60000000000 */
[----:B------:R-:W-:Y:S02]  /*3050*/  UISETP.NE.AND UP0, UPT, UR6, 0x2, UPT ;  /* 0x000000020600788c */ /* 0x000fe4000bf05270 */
[----:B------:R-:W-:Y:S01]  /*3060*/  ISETP.NE.AND P0, PT, R3, 0x2, PT ;  /* 0x000000020300780c */ /* 0x000fe20003f05270 */
[----:B------:R-:W-:Y:S06]  /*3070*/  UGETNEXTWORKID.BROADCAST [UR4], [UR5] ;  /* 0x00000000040073ca */ /* 0x000fec0008000100 */
[----:B------:R-:W-:Y:S02]  /*3080*/  USEL UR4, URZ, 0x1, UP0 ;  /* 0x00000001ff047887 */ /* 0x000fe40008000000 */
[----:B------:R-:W-:-:S04]  /*3090*/  USEL UR6, UR6, URZ, UP0 ;  /* 0x000000ff06067287 */ /* 0x000fc80008000000 */
[----:B------:R-:W-:Y:S02]  /*30a0*/  LOP3.LUT R12, R12, UR4, RZ, 0x3c, !PT ;  /* 0x000000040c0c7c12 */ /* 0x000fe4000f8e3cff */
[----:B-1----:R-:W-:-:S04]  /*30b0*/  SHF.L.U32 R5, R9, 0x1f, RZ ;  /* 0x0000001f09057819 */ /* 0x002fc800000006ff */
[----:B------:R-:W1:Y:S02]  /*30c0*/  SYNCS.PHASECHK.TRANS64.TRYWAIT P1, [R0+URZ+0x100], R5 ;  /* 0x00010005000075a7 */ /* 0x000e6400080211ff */
[----:B-1----:R-:W-:Y:S05]  /*30d0*/  @!P1 BRA `(.L_x_60) ;  /* 0x00000054009c9947 */ /* 0x002fea0003800000 */
.L_x_164:
[----:B------:R-:W-:Y:S01]  /*30e0*/  LEA R4, R11, UR37, 0x4 ;  /* 0x000000250b047c11 */ /* 0x000fe2000f8e20ff */
[----:B-1----:R-:W-:Y:S01]  /*30f0*/  VIADD R0, R0, 0x110 ;  /* 0x0000011000007836 */ /* 0x002fe20000000000 */
[----:B------:R-:W-:Y:S01]  /*3100*/  SEL R3, R3, RZ, P0 ;  /* 0x000000ff03037207 */ /* 0x000fe20000000000 */
[----:B------:R-:W-:-:S03]  /*3110*/  VIADD R11, R11, 0x1 ;  /* 0x000000010b0b7836 */ /* 0x000fc60000000000 */
[----:B------:R-:W1:Y:S01]  /*3120*/  LDS.128 R4, [R4+0x190] ;  /* 0x0001900004047984 */ /* 0x000e620000000c00 */
[----:B------:R-:W-:Y:S02]  /*3130*/  PRMT R0, RZ, 0x654, R0 ;  /* 0x00000654ff007816 */ /* 0x000fe40000000000 */
[C---:B------:R-:W-:Y:S01]  /*3140*/  ISETP.NE.AND P1, PT, R11.reuse, 0x2, PT ;  /* 0x000000020b00780c */ /* 0x040fe20003f25270 */
[----:B------:R-:W-:Y:S01]  /*3150*/  @!PT LDS RZ, [RZ] ;  /* 0x00000000fffff984 */ /* 0x000fe20000000800 */
[----:B------:R-:W-:Y:S01]  /*3160*/  @!PT LDS RZ, [RZ] ;  /* 0x00000000fffff984 */ /* 0x000fe20000000800 */
[----:B------:R-:W-:Y:S01]  /*3170*/  @!PT LDS RZ, [RZ] ;  /* 0x00000000fffff984 */ /* 0x000fe20000000800 */
[----:B------:R-:W-:Y:S01]  /*3180*/  @!PT LDS RZ, [RZ] ;  /* 0x00000000fffff984 */ /* 0x000fe20000000800 */
[----:B------:R2:W-:Y:S06]  /*3190*/  MEMBAR.ALL.CTA ;  /* 0x0000000000007992 */ /* 0x0005ec0000008000 */
[----:B--2---:R-:W2:Y:S01]  /*31a0*/  FENCE.VIEW.ASYNC.S ;  /* 0x00000000000073c6 */ /* 0x004ea20000000000 */
[----:B------:R-:W-:Y:S01]  /*31b0*/  SEL R11, R11, RZ, P1 ;  /* 0x000000ff0b0b7207 */ /* 0x000fe20000800000 */
[----:B--2---:R2:W-:Y:S01]  /*31c0*/  SYNCS.ARRIVE.TRANS64.RED.A1T0 RZ, [R0+URZ], RZ ;  /* 0x000000ff00ff79a7 */ /* 0x0045e200081004ff */
[----:B-1----:R-:W-:-:S02]  /*31d0*/  LOP3.LUT P3, RZ, R6, 0x1, RZ, 0xc0, !PT ;  /* 0x0000000106ff7812 */ /* 0x002fc4000786c0ff */
[----:B------:R-:W-:-:S04]  /*31e0*/  SEL R5, RZ, 0x1, P0 ;  /* 0x00000001ff057807 */ /* 0x000fc80000000000 */
[----:B------:R-:W-:Y:S02]  /*31f0*/  LOP3.LUT R8, R8, R5, RZ, 0x3c, !PT ;  /* 0x0000000508087212 */ /* 0x000fe400078e3cff */
[----:B--2---:R-:W-:-:S04]  /*3200*/  SEL R0, RZ, 0x1, P1 ;  /* 0x00000001ff007807 */ /* 0x004fc80000800000 */
[----:B------:R-:W-:Y:S01]  /*3210*/  LOP3.LUT R9, R9, R0, RZ, 0x3c, !PT ;  /* 0x0000000009097212 */ /* 0x000fe200078e3cff */
[----:B------:R-:W-:Y:S06]  /*3220*/  @P3 BRA `(.L_x_61) ;  /* 0xfffffffc002c3947 */ /* 0x000fec000383ffff */
[----:B------:R-:W-:Y:S01]  /*3230*/  ULEA UR5, UR6, UR37, 0x3 ;  /* 0x0000002506057291 */ /* 0x000fe2000f8e18ff */
[----:B------:R-:W-:-:S08]  /*3240*/  SHF.L.U32 R3, R12, 0x1f, RZ ;  /* 0x0000001f0c037819 */ /* 0x000fd000000006ff */
[----:B------:R-:W1:Y:S02]  /*3250*/  SYNCS.PHASECHK.TRANS64 P0, [UR5+0x110], R3 ;  /* 0x00011003ff0075a7 */ /* 0x000e640008001005 */
[----:B-1----:R-:W-:Y:S05]  /*3260*/  @P0 BRA `(.L_x_62) ;  /* 0x0000000000080947 */ /* 0x002fea0003800000 */
[----:B------:R-:W1:Y:S02]  /*3270*/  SYNCS.PHASECHK.TRANS64.TRYWAIT P0, [UR5+0x110], R3 ;  /* 0x00011003ff0075a7 */ /* 0x000e640008001105 */
[----:B-1----:R-:W-:Y:S05]  /*3280*/  @!P0 BRA `(.L_x_63) ;  /* 0x0000005400448947 */ /* 0x002fea0003800000 */
.L_x_62:
[----:B------:R-:W-:-:S04]  /*3290*/  UIADD3 UR4, UPT, UPT, UR6, 0x1, URZ ;  /* 0x0000000106047890 */ /* 0x000fc8000fffe0ff */
[----:B------:R-:W-:-:S04]  /*32a0*/  UISETP.NE.AND UP0, UPT, UR4, 0x2, UPT ;  /* 0x000000020400788c */ /* 0x000fc8000bf05270 */
[----:B------:R-:W-:Y:S02]  /*32b0*/  USEL UR7, URZ, 0x1, UP0 ;  /* 0x00000001ff077887 */ /* 0x000fe40008000000 */
[----:B------:R-:W-:-:S04]  /*32c0*/  USEL UR4, UR4, URZ, UP0 ;  /* 0x000000ff04047287 */ /* 0x000fc80008000000 */
[----:B------:R-:W-:Y:S01]  /*32d0*/  ULEA UR4, UR4, UR37, 0x3 ;  /* 0x0000002504047291 */ /* 0x000fe2000f8e18ff */
[----:B-1----:R-:W-:-:S04]  /*32e0*/  LOP3.LUT R3, R12, UR7, RZ, 0x3c, !PT ;  /* 0x000000070c037c12 */ /* 0x002fc8000f8e3cff */
[----:B------:R-:W-:-:S04]  /*32f0*/  SHF.L.U32 R0, R3, 0x1f, RZ ;  /* 0x0000001f03007819 */ /* 0x000fc800000006ff */
[----:B------:R-:W1:Y:S02]  /*3300*/  SYNCS.PHASECHK.TRANS64 P0, [UR4+0x110], R0 ;  /* 0x00011000ff0075a7 */ /* 0x000e640008001004 */
[----:B-1----:R-:W-:Y:S05]  /*3310*/  @P0 EXIT ;  /* 0x000000000000094d */ /* 0x002fea0003800000 */
[----:B------:R-:W-:Y:S02]  /*3320*/  SHF.L.U32 R3, R3, 0x1f, RZ ;  /* 0x0000001f03037819 */ /* 0x000fe400000006ff */
[----:B------:R-:W-:-:S07]  /*3330*/  MOV R0, UR4 ;  /* 0x0000000400007c02 */ /* 0x000fce0008000f00 */
.L_x_64:
[----:B-1----:R1:W2:Y:S02]  /*3340*/  SYNCS.PHASECHK.TRANS64.TRYWAIT P0, [R0+URZ+0x110], R3 ;  /* 0x00011003000075a7 */ /* 0x0022a400080011ff */
[----:B--2---:R-:W-:Y:S05]  /*3350*/  @!P0 NANOSLEEP.SYNCS 0x989680 ;  /* 0x009896800000895d */ /* 0x004fea0003900000 */
[----:B------:R-:W2:Y:S02]  /*3360*/  @!P0 SYNCS.PHASECHK.TRANS64 P0, [R0+URZ+0x110], R3 ;  /* 0x00011003000085a7 */ /* 0x000ea400080010ff */
[----:B--2---:R-:W-:Y:S05]  /*3370*/  @P0 EXIT ;  /* 0x000000000000094d */ /* 0x004fea0003800000 */
[----:B------:R-:W-:Y:S05]  /*3380*/  BRA `(.L_x_64) ;  /* 0xfffffffc00ec7947 */ /* 0x000fea000383ffff */
.L_x_57:
[----:B------:R-:W-:Y:S05]  /*3390*/  BRA.U UP4, `(.L_x_65) ;  /* 0x0000001104d87547 */ /* 0x000fea000b800000 */
[----:B------:R-:W-:Y:S01]  /*33a0*/  UMOV UR6, 0x40 ;  /* 0x0000004000067882 */ /* 0x000fe20000000000 */
[----:B------:R-:W-:Y:S01]  /*33b0*/  NOP ;  /* 0x0000000000007918 */ /* 0x000fe20000000000 */
[----:B------:R-:W-:Y:S01]  /*33c0*/  ULEA UR6, UR37, UR6, 0x18 ;  /* 0x0000000625067291 */ /* 0x000fe2000f8ec0ff */
[----:B------:R-:W-:Y:S02]  /*33d0*/  UMOV UR7, 0x400 ;  /* 0x0000040000077882 */ /* 0x000fe40000000000 */
[----:B------:R-:W-:-:S06]  /*33e0*/  ULEA UR37, UR37, UR7, 0x18 ;  /* 0x0000000725257291 */ /* 0x000fcc000f8ec0ff */
[----:B------:R-:W1:Y:S02]  /*33f0*/  LDS.U8 R2, [UR6+0x1c] ;  /* 0x00001c06ff027984 */ /* 0x000e640008000000 */
[----:B-1----:R-:W-:-:S13]  /*3400*/  ISETP.NE.AND P0, PT, R2, RZ, PT ;  /* 0x000000ff0200720c */ /* 0x002fda0003f05270 */
[----:B------:R-:W-:Y:S05]  /*3410*/  @P0 BRA `(.L_x_66) ;  /* 0x0000000400080947 */ /* 0x000fea0003800000 */
[----:B------:R-:W-:Y:S02]  /*3420*/  UISETP.NE.U32.AND UP0, UPT, UR5, 0x1, UPT ;  /* 0x000000010500788c */ /* 0x000fe4000bf05070 */
[----:B------:R-:W-:-:S07]  /*3430*/  UIADD3 UR8, UPT, UPT, UR6, 0x8, URZ ;  /* 0x0000000806087890 */ /* 0x000fce000fffe0ff */
[----:B------:R-:W-:Y:S05]  /*3440*/  BRA.U !UP0, `(.L_x_67) ;  /* 0x00000001089c7547 */ /* 0x000fea000b800000 */
[----:B------:R-:W-:Y:S01]  /*3450*/  ELECT P0, URZ, PT ;  /* 0x0000000000ff782f */ /* 0x000fe20003800000 */
[----:B------:R-:W-:-:S12]  /*3460*/  BSSY B0, `(.L_x_67) ;  /* 0x0000025000007945 */ /* 0x000fd80003800000 */
[----:B------:R-:W-:Y:S05]  /*3470*/  @!P0 BRA `(.L_x_68) ;  /* 0x00000000008c8947 */ /* 0x000fea0003800000 */
[----:B------:R-:W-:-:S05]  /*3480*/  UMOV UR7, 0x10 ;  /* 0x0000001000077882 */ /* 0x000fca0000000000 */
[----:B------:R-:W-:Y:S04]  /*3490*/  DEPBAR.LE SB1, 0x36 ;  /* 0x00009d800000791a */ /* 0x000fe80000000000 */
[----:B------:R-:W1:Y:S02]  /*34a0*/  UTCATOMSWS.2CTA.FIND_AND_SET.ALIGN UP1, UR7, UR7 ;  /* 0x00000007000775e3 */ /* 0x000e640008220800 */
[----:B-1----:R-:W-:Y:S01]  /*34b0*/  MOV R11, UR7 ;  /* 0x00000007000b7c02 */ /* 0x002fe20008000f00 */
[----:B------:R-:W-:Y:S06]  /*34c0*/  BRA.U UP1, `(.L_x_69) ;  /* 0x0000000101187547 */ /* 0x000fec000b800000 */
.L_x_70:
[----:B------:R-:W-:Y:S05]  /*34d0*/  NANOSLEEP 0x64 ;  /* 0x000000640000795d */ /* 0x000fea0003800000 */
[----:B------:R-:W-:-:S05]  /*34e0*/  UMOV UR7, 0x10 ;  /* 0x0000001000077882 */ /* 0x000fca0000000000 */
[----:B------:R-:W-:Y:S04]  /*34f0*/  DEPBAR.LE SB1, 0x36 ;  /* 0x00009d800000791a */ /* 0x000fe80000000000 */
[----:B------:R-:W1:Y:S02]  /*3500*/  UTCATOMSWS.2CTA.FIND_AND_SET.ALIGN UP1, UR7, UR7 ;  /* 0x00000007000775e3 */ /* 0x000e640008220800 */
[----:B-1----:R-:W-:Y:S01]  /*3510*/  MOV R11, UR7 ;  /* 0x00000007000b7c02 */ /* 0x002fe20008000f00 */
[----:B------:R-:W-:Y:S05]  /*3520*/  BRA.U !UP1, `(.L_x_70) ;  /* 0xfffffffd09e87547 */ /* 0x000fea000b83ffff */
.L_x_69:
[----:B------:R-:W1:Y:S01]  /*3530*/  LDS R5, [UR6+0x10] ;  /* 0x00001006ff057984 */ /* 0x000e620008000800 */
[----:B------:R-:W-:Y:S01]  /*3540*/  IMAD.U32 R3, RZ, RZ, UR37 ;  /* 0x00000025ff037e24 */ /* 0x000fe2000f8e00ff */
[----:B------:R-:W-:-:S03]  /*3550*/  MOV R2, UR4 ;  /* 0x0000000400027c02 */ /* 0x000fc60008000f00 */
[----:B------:R-:W-:Y:S01]  /*3560*/  VIADD R3, R3, 0x1b0 ;  /* 0x000001b003037836 */ /* 0x000fe20000000000 */
[----:B-1----:R-:W-:-:S04]  /*3570*/  SHF.L.U32 R5, R5, 0x1f, RZ ;  /* 0x0000001f05057819 */ /* 0x002fc800000006ff */
[----:B------:R-:W1:Y:S02]  /*3580*/  SYNCS.PHASECHK.TRANS64.TRYWAIT P0, [UR6+0x8], R5 ;  /* 0x00000805ff0075a7 */ /* 0x000e640008001106 */
[----:B-1----:R-:W-:Y:S05]  /*3590*/  @P0 BRA `(.L_x_71) ;  /* 0x0000000000080947 */ /* 0x002fea0003800000 */
[----:B------:R-:W1:Y:S02]  /*35a0*/  SYNCS.PHASECHK.TRANS64.TRYWAIT P0, [UR6+0x8], R5 ;  /* 0x00000805ff0075a7 */ /* 0x000e640008001106 */
[----:B-1----:R-:W-:Y:S05]  /*35b0*/  @!P0 BRA `(.L_x_72) ;  /* 0x0000005000908947 */ /* 0x002fea0003800000 */
.L_x_71:
[----:B-1----:R-:W-:Y:S01]  /*35c0*/  HFMA2 R4, -RZ, RZ, 0, 5.9604644775390625e-08 ;  /* 0x00000001ff047431 */ /* 0x002fe200000001ff */
[----:B------:R-:W-:Y:S01]  /*35d0*/  UPRMT UR7, UR4, 0x654, UR8 ;  /* 0x0000065404077896 */ /* 0x000fe20008000008 */
[----:B------:R-:W-:Y:S01]  /*35e0*/  IMAD.MOV.U32 R6, RZ, RZ, 0xffff ;  /* 0x0000ffffff067424 */ /* 0x000fe200078e00ff */
[----:B------:R-:W-:Y:S01]  /*35f0*/  PRMT R2, R2, 0x654, R3 ;  /* 0x0000065402027816 */ /* 0x000fe20000000003 */
[----:B------:R-:W-:Y:S02]  /*3600*/  IMAD.MOV.U32 R5, RZ, RZ, 0x4 ;  /* 0x00000004ff057424 */ /* 0x000fe400078e00ff */
[----:B------:R-:W-:Y:S01]  /*3610*/  IMAD.SHL.U32 R9, R11, 0x20, RZ ;  /* 0x000000200b097824 */ /* 0x000fe200078e00ff */
[----:B------:R-:W-:Y:S02]  /*3620*/  MOV R3, UR7 ;  /* 0x0000000700037c02 */ /* 0x000fe40008000f00 */
[-C--:B------:R-:W-:Y:S01]  /*3630*/  SHF.L.U32 R7, R6, R11.reuse, RZ ;  /* 0x0000000b06077219 */ /* 0x080fe200000006ff */
[----:B------:R1:W-:Y:S01]  /*3640*/  SYNCS.ARRIVE.TRANS64.RED RZ, [UR7], R5 ;  /* 0x00000005ffff79a7 */ /* 0x0003e20008000407 */
[----:B------:R-:W-:Y:S01]  /*3650*/  SHF.L.U32 R6, R4, R11, RZ ;  /* 0x0000000b04067219 */ /* 0x000fe200000006ff */
[----:B------:R1:W-:Y:S04]  /*3660*/  STS [UR37+0x1b0], R9 ;  /* 0x0001b009ff007988 */ /* 0x0003e80008000825 */
[----:B------:R1:W-:Y:S04]  /*3670*/  STAS [R2.64], R11 ;  /* 0x0000000b02007dbd */ /* 0x0003e8000c0008ff */
[----:B------:R1:W-:Y:S04]  /*3680*/  ATOMS.OR RZ, [UR6+0x14], R7 ;  /* 0x00001407ffff798c */ /* 0x0003e8000b000006 */
[----:B------:R1:W-:Y:S04]  /*3690*/  ATOMS.OR RZ, [UR6+0x18], R6 ;  /* 0x00001806ffff798c */ /* 0x0003e8000b000006 */
[----:B------:R1:W-:Y:S02]  /*36a0*/  ATOMS.XOR RZ, [UR6+0x10], R4 ;  /* 0x00001004ffff798c */ /* 0x0003e4000b800006 */
.L_x_68:
[----:B------:R-:W-:Y:S05]  /*36b0*/  BSYNC B0 ;  /* 0x0000000000007941 */ /* 0x000fea0003800000 */
.L_x_67:
[----:B------:R-:W-:Y:S05]  /*36c0*/  BRA.U UP0, `(.L_x_73) ;  /* 0x00000001006c7547 */ /* 0x000fea000b800000 */
[----:B------:R-:W-:-:S03]  /*36d0*/  UMOV UR7, 0xffffffff ;  /* 0xffffffff00077882 */ /* 0x000fc60000000000 */
[----:B------:R-:W-:Y:S05]  /*36e0*/  BRA.DIV UR7, `(.L_x_74) ;  /* 0x00000052075c7947 */ /* 0x000fea000b800000 */
[----:B------:R-:W-:-:S13]  /*36f0*/  ELECT P6, URZ, PT ;  /* 0x0000000000ff782f */ /* 0x000fda00038c0000 */
.L_x_168:
[----:B------:R-:W-:Y:S05]  /*3700*/  @!P6 BRA `(.L_x_73) ;  /* 0x00000000005ce947 */ /* 0x000fea0003800000 */
[----:B-1----:R-:W1:Y:S02]  /*3710*/  LDS R3, [UR6+0x10] ;  /* 0x00001006ff037984 */ /* 0x002e640008000800 */
[----:B-1----:R-:W-:-:S04]  /*3720*/  SHF.L.U32 R3, R3, 0x1f, RZ ;  /* 0x0000001f03037819 */ /* 0x002fc800000006ff */
[----:B------:R-:W1:Y:S02]  /*3730*/  SYNCS.PHASECHK.TRANS64.TRYWAIT P0, [UR6+0x8], R3 ;  /* 0x00000803ff0075a7 */ /* 0x000e640008001106 */
[----:B-1----:R-:W-:Y:S05]  /*3740*/  @P0 BRA `(.L_x_75) ;  /* 0x0000000000080947 */ /* 0x002fea0003800000 */
[----:B------:R-:W1:Y:S02]  /*3750*/  SYNCS.PHASECHK.TRANS64.TRYWAIT P0, [UR6+0x8], R3 ;  /* 0x00000803ff0075a7 */ /* 0x000e640008001106 */
[----:B-1----:R-:W-:Y:S05]  /*3760*/  @!P0 BRA `(.L_x_76) ;  /* 0x00000050005c8947 */ /* 0x002fea0003800000 */
.L_x_75:
[----:B------:R-:W2:Y:S01]  /*3770*/  LDS R5, [UR37+0x1b0] ;  /* 0x0001b025ff057984 */ /* 0x000ea20008000800 */
[----:B-1----:R-:W-:Y:S02]  /*3780*/  HFMA2 R2, -RZ, RZ, 0, 5.9604644775390625e-08 ;  /* 0x00000001ff027431 */ /* 0x002fe400000001ff */
[----:B------:R-:W-:Y:S01]  /*3790*/  IMAD.MOV.U32 R3, RZ, RZ, 0xffff ;  /* 0x0000ffffff037424 */ /* 0x000fe200078e00ff */
[----:B------:R-:W-:Y:S01]  /*37a0*/  UPRMT UR7, UR4, 0x654, UR8 ;  /* 0x0000065404077896 */ /* 0x000fe20008000008 */
[----:B--2---:R-:W-:-:S03]  /*37b0*/  IMAD.SHL.U32 R4, R5, 0x20, RZ ;  /* 0x0000002005047824 */ /* 0x004fc600078e00ff */
[-C--:B------:R-:W-:Y:S02]  /*37c0*/  SHF.L.U32 R3, R3, R5.reuse, RZ ;  /* 0x0000000503037219 */ /* 0x080fe400000006ff */
[----:B------:R-:W-:Y:S01]  /*37d0*/  SHF.L.U32 R5, R2, R5, RZ ;  /* 0x0000000502057219 */ /* 0x000fe200000006ff */
[----:B------:R2:W-:Y:S04]  /*37e0*/  STS [UR37+0x1b0], R4 ;  /* 0x0001b004ff007988 */ /* 0x0005e80008000825 */
[----:B------:R2:W-:Y:S04]  /*37f0*/  ATOMS.OR RZ, [UR6+0x14], R3 ;  /* 0x00001403ffff798c */ /* 0x0005e8000b000006 */
[----:B------:R2:W-:Y:S01]  /*3800*/  ATOMS.OR RZ, [UR6+0x18], R5 ;  /* 0x00001805ffff798c */ /* 0x0005e2000b000006 */
[----:B------:R-:W-:Y:S03]  /*3810*/  SYNCS.ARRIVE.TRANS64.RED.A1T0 RZ, [UR7], RZ ;  /* 0x000000ffffff79a7 */ /* 0x000fe60008100407 */
[----:B------:R2:W-:Y:S01]  /*3820*/  ATOMS.XOR RZ, [UR6+0x10], R2 ;  /* 0x00001002ffff798c */ /* 0x0005e2000b800006 */
[----:B------:R-:W-:Y:S05]  /*3830*/  BRA `(.L_x_73) ;  /* 0x0000000000107947 */ /* 0x000fea0003800000 */
.L_x_66:
[----:B------:R-:W-:-:S05]  /*3840*/  MOV R2, 0xffffffff ;  /* 0xffffffff00027802 */ /* 0x000fca0000000f00 */
[----:B------:R1:W-:Y:S02]  /*3850*/  STS [UR37+0x1b0], R2 ;  /* 0x0001b002ff007988 */ /* 0x0003e40008000825 */
[----:B-1----:R-:W-:Y:S02]  /*3860*/  MOV R2, 0x3880 ;  /* 0x0000388000027802 */ /* 0x002fe40000000f00 */
[----:B-----5:R-:W-:Y:S05]  /*3870*/  CALL.REL.NOINC `($__internal_1_$__cuda_sm10x_tcgen05_guardrail_trap_phase_invalid_during_alloc) ;  /* 0x0000005400a47944 */ /* 0x020fea0003c00000 */
.L_x_73:
[----:B------:R-:W-:Y:S05]  /*3880*/  WARPSYNC.ALL ;  /* 0x0000000000007948 */ /* 0x000fea0003800000 */
[----:B------:R-:W3:Y:S01]  /*3890*/  S2UR UR7, SR_CgaCtaId ;  /* 0x00000000000779c3 */ /* 0x000ee20000008800 */
[----:B------:R-:W-:Y:S01]  /*38a0*/  UMOV UR6, 0x400 ;  /* 0x0000040000067882 */ /* 0x000fe20000000000 */
[----:B------:R-:W-:-:S06]  /*38b0*/  NOP ;  /* 0x0000000000007918 */ /* 0x000fcc0000000000 */
[----:B------:R-:W-:Y:S06]  /*38c0*/  BAR.ARV 0x6, 0xa0 ;  /* 0x0182800000007b1d */ /* 0x000fec0000002000 */
[----:B------:R-:W4:Y:S01]  /*38d0*/  LDCU UR8, c[0x0][0x38c] ;  /* 0x00007180ff0877ac */ /* 0x000f220008000800 */
[----:B------:R-:W-:Y:S01]  /*38e0*/  LOP3.LUT R0, R0, 0xffff, RZ, 0xc0, !PT ;  /* 0x0000ffff00007812 */ /* 0x000fe200078ec0ff */
[----:B-1----:R-:W-:Y:S01]  /*38f0*/  IMAD.MOV.U32 R9, RZ, RZ, 0x1 ;  /* 0x00000001ff097424 */ /* 0x002fe200078e00ff */
[----:B------:R-:W-:Y:S01]  /*3900*/  LOP3.LUT R8, R8, 0xffff, RZ, 0xc0, !PT ;  /* 0x0000ffff08087812 */ /* 0x000fe200078ec0ff */
[----:B------:R-:W-:Y:S01]  /*3910*/  UMOV UR19, URZ ;  /* 0x000000ff00137c82 */ /* 0x000fe20008000000 */
[----:B------:R-:W-:Y:S01]  /*3920*/  R2UR UR11, R0 ;  /* 0x00000000000b72ca */ /* 0x000fe200000e0000 */
[----:B------:R-:W-:Y:S01]  /*3930*/  UMOV UR18, URZ ;  /* 0x000000ff00127c82 */ /* 0x000fe20008000000 */
[----:B------:R-:W-:Y:S01]  /*3940*/  R2UR UR12, R8 ;  /* 0x00000000080c72ca */ /* 0x000fe200000e0000 */
[----:B------:R-:W-:Y:S01]  /*3950*/  IMAD.MOV.U32 R8, RZ, RZ, RZ ;  /* 0x000000ffff087224 */ /* 0x000fe200078e00ff */
[----:B------:R-:W-:Y:S01]  /*3960*/  UMOV UR17, URZ ;  /* 0x000000ff00117c82 */ /* 0x000fe20008000000 */
[----:B---3--:R-:W-:-:S02]  /*3970*/  ULEA UR7, UR7, UR6, 0x18 ;  /* 0x0000000607077291 */ /* 0x008fc4000f8ec0ff */
[----:B------:R-:W-:Y:S02]  /*3980*/  UISETP.NE.AND UP2, UPT, UR5, URZ, UPT ;  /* 0x000000ff0500728c */ /* 0x000fe4000bf45270 */
[----:B------:R-:W-:Y:S02]  /*3990*/  UIADD3 UR13, UPT, UPT, UR7, 0x4300, URZ ;  /* 0x00004300070d7890 */ /* 0x000fe4000fffe0ff */
[----:B------:R-:W-:Y:S02]  /*39a0*/  UIADD3 UR14, UPT, UPT, UR7, 0x1e300, URZ ;  /* 0x0001e300070e7890 */ /* 0x000fe4000fffe0ff */
[----:B----4-:R-:W-:Y:S01]  /*39b0*/  UIADD3 UR8, UPT, UPT, UR8, 0x7f, URZ ;  /* 0x0000007f08087890 */ /* 0x010fe2000fffe0ff */
[----:B--2---:R-:W1:Y:S01]  /*39c0*/  LDS R2, [UR7+0x1b0] ;  /* 0x0001b007ff027984 */ /* 0x004e620008000800 */
[----:B------:R-:W-:Y:S02]  /*39d0*/  USHF.R.U32.HI UR13, URZ, 0x4, UR13 ;  /* 0x00000004ff0d7899 */ /* 0x000fe4000801160d */
[----:B------:R-:W-:-:S02]  /*39e0*/  USHF.R.S32.HI UR6, URZ, 0x1f, UR8 ;  /* 0x0000001fff067899 */ /* 0x000fc40008011408 */
[----:B------:R-:W-:Y:S02]  /*39f0*/  USHF.R.U32.HI UR14, URZ, 0x4, UR14 ;  /* 0x00000004ff0e7899 */ /* 0x000fe4000801160e */
[----:B------:R-:W-:Y:S02]  /*3a00*/  ULEA.HI UR6, UR6, UR8, URZ, 0x7 ;  /* 0x0000000806067291 */ /* 0x000fe4000f8f38ff */
[----:B------:R-:W-:Y:S02]  /*3a10*/  ULOP3.LUT UR13, UR13, 0x3fff, URZ, 0xc0, !UPT ;  /* 0x00003fff0d0d7892 */ /* 0x000fe4000f8ec0ff */
[----:B------:R-:W-:Y:S02]  /*3a20*/  USHF.R.S32.HI UR6, URZ, 0x7, UR6 ;  /* 0x00000007ff067899 */ /* 0x000fe40008011406 */
[----:B------:R-:W-:Y:S02]  /*3a30*/  ULOP3.LUT UR14, UR14, 0x3fff, URZ, 0xc0, !UPT ;  /* 0x00003fff0e0e7892 */ /* 0x000fe4000f8ec0ff */
[----:B------:R-:W-:Y:S01]  /*3a40*/  UISETP.LT.AND UP0, UPT, UR6, 0x1, UPT ;  /* 0x000000010600788c */ /* 0x000fe2000bf01270 */
[----:B------:R-:W-:Y:S01]  /*3a50*/  UMOV UR28, 0x0 ;  /* 0x00000000001c7882 */ /* 0x000fe20000000000 */
[----:B------:R-:W-:Y:S01]  /*3a60*/  UMOV UR29, 0x82004a0 ;  /* 0x082004a0001d7882 */ /* 0x000fe20000000000 */
[----:B------:R-:W-:-:S02]  /*3a70*/  ULOP3.LUT UR13, UR13, 0x10000, URZ, 0xfc, !UPT ;  /* 0x000100000d0d7892 */ /* 0x000fc4000f8efcff */
[----:B------:R-:W-:Y:S02]  /*3a80*/  ULOP3.LUT UR14, UR14, 0x10000, URZ, 0xfc, !UPT ;  /* 0x000100000e0e7892 */ /* 0x000fe4000f8efcff */
[----:B------:R-:W-:Y:S01]  /*3a90*/  USEL UR20, UR6, 0x1, !UP0 ;  /* 0x0000000106147887 */ /* 0x000fe2000c000000 */
[----:B------:R-:W-:Y:S01]  /*3aa0*/  UMOV UR26, 0x0 ;  /* 0x00000000001a7882 */ /* 0x000fe20000000000 */
[----:B------:R-:W-:Y:S01]  /*3ab0*/  UMOV UR27, 0x82004a0 ;  /* 0x082004a0001b7882 */ /* 0x000fe20000000000 */
[----:B------:R-:W-:Y:S01]  /*3ac0*/  UMOV UR24, 0x0 ;  /* 0x0000000000187882 */ /* 0x000fe20000000000 */
[----:B------:R-:W-:Y:S01]  /*3ad0*/  UMOV UR25, 0x82004a0 ;  /* 0x082004a000197882 */ /* 0x000fe20000000000 */
[----:B------:R-:W-:Y:S01]  /*3ae0*/  UMOV UR22, 0x0 ;  /* 0x0000000000167882 */ /* 0x000fe20000000000 */
[----:B------:R-:W-:Y:S01]  /*3af0*/  UMOV UR23, 0x82004a0 ;  /* 0x082004a000177882 */ /* 0x000fe20000000000 */
[----:B-1----:R-:W-:Y:S02]  /*3b00*/  R2UR UR21, R2 ;  /* 0x00000000021572ca */ /* 0x002fe400000e0000 */
[----:B------:R-:W-:-:S13]  /*3b10*/  CS2R R2, SRZ ;  /* 0x0000000000027805 */ /* 0x000fda000001ff00 */
.L_x_84:
[C---:B------:R-:W-:Y:S02]  /*3b20*/  LEA R0, R8.reuse, UR7, 0x3 ;  /* 0x0000000708007c11 */ /* 0x040fe4000f8e18ff */
[----:B------:R-:W-:Y:S02]  /*3b30*/  SHF.L.U32 R5, R3, 0x1f, RZ ;  /* 0x0000001f03057819 */ /* 0x000fe400000006ff */
[----:B------:R-:W-:Y:S02]  /*3b40*/  LEA R4, R8, UR7, 0x4 ;  /* 0x0000000708047c11 */ /* 0x000fe4000f8e20ff */
[----:B------:R-:W1:Y:S02]  /*3b50*/  SYNCS.PHASECHK.TRANS64.TRYWAIT P0, [R0+URZ+0x100], R5 ;  /* 0x00010005000075a7 */ /* 0x000e6400080011ff */
[----:B-1-34-:R-:W-:Y:S05]  /*3b60*/  @!P0 BRA `(.L_x_77) ;  /* 0x0000004c00748947 */ /* 0x01afea0003800000 */
.L_x_169:
[----:B-1----:R-:W1:Y:S01]  /*3b70*/  LDS.128 R4, [R4+0x190] ;  /* 0x0001900004047984 */ /* 0x002e620000000c00 */
[----:B------:R-:W-:Y:S02]  /*3b80*/  VIADD R0, R0, 0x110 ;  /* 0x0000011000007836 */ /* 0x000fe40000000000 */
[----:B------:R-:W-:Y:S01]  /*3b90*/  VIADD R8, R8, 0x1 ;  /* 0x0000000108087836 */ /* 0x000fe20000000000 */
[----:B------:R-:W-:Y:S01]  /*3ba0*/  @!PT LDS RZ, [RZ] ;  /* 0x00000000fffff984 */ /* 0x000fe20000000800 */
[----:B------:R-:W-:Y:S01]  /*3bb0*/  @!PT LDS RZ, [RZ] ;  /* 0x00000000fffff984 */ /* 0x000fe20000000800 */
[----:B------:R-:W-:Y:S01]  /*3bc0*/  @!PT LDS RZ, [RZ] ;  /* 0x00000000fffff984 */ /* 0x000fe20000000800 */
[----:B------:R-:W-:Y:S01]  /*3bd0*/  @!PT LDS RZ, [RZ] ;  /* 0x00000000fffff984 */ /* 0x000fe20000000800 */
[----:B------:R2:W-:Y:S06]  /*3be0*/  MEMBAR.ALL.CTA ;  /* 0x0000000000007992 */ /* 0x0005ec0000008000 */
[----:B--2---:R-:W2:Y:S01]  /*3bf0*/  FENCE.VIEW.ASYNC.S ;  /* 0x00000000000073c6 */ /* 0x004ea20000000000 */
[----:B------:R-:W-:-:S04]  /*3c00*/  PRMT R0, RZ, 0x654, R0 ;  /* 0x00000654ff007816 */ /* 0x000fc80000000000 */
[----:B--2---:R2:W-:Y:S01]  /*3c10*/  SYNCS.ARRIVE.TRANS64.RED.A1T0 RZ, [R0+URZ], RZ ;  /* 0x000000ff00ff79a7 */ /* 0x0045e200081004ff */
[----:B-1----:R-:W-:Y:S01]  /*3c20*/  LOP3.LUT P1, RZ, R6, 0x1, RZ, 0xc0, !PT ;  /* 0x0000000106ff7812 */ /* 0x002fe2000782c0ff */
[----:B--2---:R-:W-:-:S12]  /*3c30*/  BRA.U UP2, `(.L_x_78) ;  /* 0x0000000502087547 */ /* 0x004fd8000b800000 */
[----:B------:R-:W1:Y:S01]  /*3c40*/  LDCU UR8, c[0x0][0x38c] ;  /* 0x00007180ff0877ac */ /* 0x000e620008000800 */
[----:B------:R-:W-:Y:S02]  /*3c50*/  PLOP3.LUT P2, PT, PT, PT, PT, 0x80, 0x8 ;  /* 0x000000000008781c */ /* 0x000fe40003f4f070 */
[----:B------:R-:W-:Y:S01]  /*3c60*/  SHF.L.U32 R5, R9, 0x1f, RZ ;  /* 0x0000001f09057819 */ /* 0x000fe200000006ff */
[----:B------:R-:W-:Y:S02]  /*3c70*/  ULEA UR9, UR19, UR7, 0x3 ;  /* 0x0000000713097291 */ /* 0x000fe4000f8e18ff */
[----:B------:R-:W-:Y:S02]  /*3c80*/  ULEA UR10, UR19, UR21, 0x6 ;  /* 0x00000015130a7291 */ /* 0x000fe4000f8e30ff */
[----:B-1----:R-:W-:-:S06]  /*3c90*/  UISETP.GE.AND UP0, UPT, UR8, 0x1, UPT ;  /* 0x000000010800788c */ /* 0x002fcc000bf06270 */
[----:B------:R-:W-:-:S05]  /*3ca0*/  PLOP3.LUT P0, PT, PT, PT, UP0, 0x80, 0x8 ;  /* 0x000000000008781c */ /* 0x000fca0003f0f008 */
[----:B------:R-:W-:-:S08]  /*3cb0*/  @UP0 ULEA UR8, UR18, UR7, 0x3 ;  /* 0x0000000712080291 */ /* 0x000fd0000f8e18ff */
[----:B------:R-:W-:-:S04]  /*3cc0*/  @P0 SHF.L.U32 R0, R2, 0x1f, RZ ;  /* 0x0000001f02000819 */ /* 0x000fc800000006ff */
[----:B------:R1:W2:Y:S01]  /*3cd0*/  @P0 SYNCS.PHASECHK.TRANS64.TRYWAIT P2, [UR8], R0 ;  /* 0x00000000ff0005a7 */ /* 0x0002a20008041108 */
[----:B------:R-:W3:Y:S02]  /*3ce0*/  SYNCS.PHASECHK.TRANS64.TRYWAIT P0, [UR9+0x140], R5 ;  /* 0x00014005ff0075a7 */ /* 0x000ee40008001109 */
[----:B-123--:R-:W-:Y:S05]  /*3cf0*/  @!P0 BRA `(.L_x_79) ;  /* 0x0000004c00248947 */ /* 0x00efea0003800000 */
.L_x_171:
[----:B------:R-:W-:Y:S01]  /*3d00*/  UMOV UR16, UR17 ;  /* 0x0000001100107c82 */ /* 0x000fe20008000000 */
[----:B------:R-:W-:Y:S05]  /*3d10*/  BRA.U !UP0, `(.L_x_80) ;  /* 0x0000000108c07547 */ /* 0x000fea000b800000 */
[----:B------:R-:W-:Y:S02]  /*3d20*/  UIADD3 UR16, UPT, UPT, UR20, UR17, URZ ;  /* 0x0000001114107290 */ /* 0x000fe4000fffe0ff */
[----:B------:R-:W-:Y:S01]  /*3d30*/  UPLOP3.LUT UP3, UPT, UPT, UPT, UPT, 0x40, 0x4 ;  /* 0x000000000004789c */ /* 0x000fe20003f6e870 */
[----:B------:R-:W-:Y:S01]  /*3d40*/  UMOV UR15, UR6 ;  /* 0x00000006000f7c82 */ /* 0x000fe20008000000 */
[----:B------:R-:W-:-:S09]  /*3d50*/  UMOV UR46, UR18 ;  /* 0x00000012002e7c82 */ /* 0x000fd20008000000 */
.L_x_83:
[----:B--2---:R-:W-:Y:S01]  /*3d60*/  ULEA UR8, UR46, UR7, 0x3 ;  /* 0x000000072e087291 */ /* 0x004fe2000f8e18ff */
[----:B---3--:R-:W-:Y:S11]  /*3d70*/  @P2 BRA `(.L_x_81) ;  /* 0x00000000000c2947 */ /* 0x008ff60003800000 */
[----:B-1----:R-:W-:Y:S04]  /*3d80*/  SHF.L.U32 R5, R2, 0x1f, RZ ;  /* 0x0000001f02057819 */ /* 0x002fe800000006ff */
[----:B------:R-:W1:Y:S02]  /*3d90*/  SYNCS.PHASECHK.TRANS64.TRYWAIT P0, [UR8], R5 ;  /* 0x00000005ff0075a7 */ /* 0x000e640008001108 */
[----:B-1----:R-:W-:Y:S05]  /*3da0*/  @!P0 BRA `(.L_x_82) ;  /* 0x0000004c00108947 */ /* 0x002fea0003800000 */
.L_x_81:
[----:B------:R-:W-:Y:S01]  /*3db0*/  UISETP.NE.AND UP0, UPT, UR15, 0x1, UPT ;  /* 0x000000010f00788c */ /* 0x000fe2000bf05270 */
[----:B------:R-:W-:Y:S01]  /*3dc0*/  PLOP3.LUT P2, PT, PT, PT, PT, 0x80, 0x8 ;  /* 0x000000000008781c */ /* 0x000fe20003f4f070 */
[----:B------:R-:W-:Y:S02]  /*3dd0*/  UIADD3 UR18, UPT, UPT, UR46, 0x1, URZ ;  /* 0x000000012e127890 */ /* 0x000fe4000fffe0ff */
[----:B------:R-:W-:Y:S02]  /*3de0*/  ULEA UR32, UR46, UR14, 0x9 ;  /* 0x0000000e2e207291 */ /* 0x000fe4000f8e48ff */
[----:B------:R-:W-:Y:S01]  /*3df0*/  UISETP.NE.AND UP1, UPT, UR18, 0xd, UPT ;  /* 0x0000000d1200788c */ /* 0x000fe2000bf25270 */
[----:B------:R-:W-:Y:S01]  /*3e00*/  PLOP3.LUT P0, PT, PT, PT, UP0, 0x80, 0x8 ;  /* 0x000000000008781c */ /* 0x000fe20003f0f008 */
[----:B------:R-:W-:Y:S02]  /*3e10*/  UIADD3 UR44, UPT, UPT, UR32, 0x2, URZ ;  /* 0x00000002202c7890 */ /* 0x000fe4000fffe0ff */
[----:B------:R-:W-:Y:S02]  /*3e20*/  USEL UR31, URZ, 0x1, UP1 ;  /* 0x00000001ff1f7887 */ /* 0x000fe40008800000 */
[----:B------:R-:W-:Y:S02]  /*3e30*/  USEL UR18, UR18, URZ, UP1 ;  /* 0x000000ff12127287 */ /* 0x000fe40008800000 */
[----:B------:R-:W-:Y:S02]  /*3e40*/  UIADD3 UR40, UPT, UPT, UR32, 0x4, URZ ;  /* 0x0000000420287890 */ /* 0x000fe4000fffe0ff */
[----:B------:R-:W-:Y:S01]  /*3e50*/  @UP0 ULEA UR30, UR18, UR7, 0x3 ;  /* 0x00000007121e0291 */ /* 0x000fe2000f8e18ff */
[----:B------:R-:W-:Y:S01]  /*3e60*/  LOP3.LUT R2, R2, UR31, RZ, 0x3c, !PT ;  /* 0x0000001f02027c12 */ /* 0x000fe2000f8e3cff */
[----:B------:R-:W-:Y:S02]  /*3e70*/  UIADD3 UR36, UPT, UPT, UR32, 0x6, URZ ;  /* 0x0000000620247890 */ /* 0x000fe4000fffe0ff */
[----:B------:R-:W-:Y:S01]  /*3e80*/  UIADD3 UR8, UPT, UPT, UR8, 0x68, URZ ;  /* 0x0000006808087890 */ /* 0x000fe2000fffe0ff */
[----:B-1----:R-:W-:Y:S01]  /*3e90*/  @P0 SHF.L.U32 R0, R2, 0x1f, RZ ;  /* 0x0000001f02000819 */ /* 0x002fe200000006ff */
[----:B------:R-:W-:Y:S02]  /*3ea0*/  UIADD3 UR17, UPT, UPT, UR17, 0x1, URZ ;  /* 0x0000000111117890 */ /* 0x000fe4000fffe0ff */
[----:B------:R-:W-:Y:S01]  /*3eb0*/  UIADD3 UR15, UPT, UPT, UR15, -0x1, URZ ;  /* 0xffffffff0f0f7890 */ /* 0x000fe2000fffe0ff */
[----:B------:R2:W3:Y:S01]  /*3ec0*/  @P0 SYNCS.PHASECHK.TRANS64.TRYWAIT P2, [UR30], R0 ;  /* 0x00000000ff0005a7 */ /* 0x0004e2000804111e */
[----:B------:R-:W-:Y:S02]  /*3ed0*/  ULEA UR30, UR46, UR13, 0x9 ;  /* 0x0000000d2e1e7291 */ /* 0x000fe4000f8e48ff */
[----:B------:R-:W-:Y:S02]  /*3ee0*/  UISETP.NE.AND UP0, UPT, UR17, UR16, UPT ;  /* 0x000000101100728c */ /* 0x000fe4000bf05270 */
[----:B------:R-:W-:Y:S02]  /*3ef0*/  UIADD3 UR42, UPT, UPT, UR30, 0x2, URZ ;  /* 0x000000021e2a7890 */ /* 0x000fe4000fffe0ff */
[----:B------:R-:W-:Y:S02]  /*3f00*/  UIADD3 UR38, UPT, UPT, UR30, 0x4, URZ ;  /* 0x000000041e267890 */ /* 0x000fe4000fffe0ff */
[----:B------:R-:W-:Y:S01]  /*3f10*/  UIADD3 UR34, UPT, UPT, UR30, 0x6, URZ ;  /* 0x000000061e227890 */ /* 0x000fe2000fffe0ff */
[----:B------:R-:W-:Y:S01]  /*3f20*/  UMOV UR33, 0x40004040 ;  /* 0x4000404000217882 */ /* 0x000fe20000000000 */
[----:B------:R-:W-:Y:S01]  /*3f30*/  UMOV UR31, 0x40004040 ;  /* 0x40004040001f7882 */ /* 0x000fe20000000000 */
[----:B------:R-:W-:Y:S01]  /*3f40*/  UMOV UR45, 0x40004040 ;  /* 0x40004040002d7882 */ /* 0x000fe20000000000 */
[----:B------:R2:W-:Y:S01]  /*3f50*/  UTCIMMA.2CTA gdesc[UR30], gdesc[UR32], tmem[UR10], tmem[UR28], idesc[UR29], UP3 ;  /* 0x00ff1c201e0075ea */ /* 0x0005e20009a0010a */
[----:B------:R-:W-:Y:S01]  /*3f60*/  UPLOP3.LUT UP3, UPT, UPT, UPT, UPT, 0x80, 0x8 ;  /* 0x000000000008789c */ /* 0x000fe20003f6f070 */
[----:B------:R-:W-:Y:S01]  /*3f70*/  UMOV UR43, 0x40004040 ;  /* 0x40004040002b7882 */ /* 0x000fe20000000000 */
[----:B------:R-:W-:Y:S01]  /*3f80*/  UMOV UR41, 0x40004040 ;  /* 0x4000404000297882 */ /* 0x000fe20000000000 */
[----:B------:R2:W-:Y:S01]  /*3f90*/  UTCIMMA.2CTA gdesc[UR42], gdesc[UR44], tmem[UR10], tmem[UR26], idesc[UR27], UPT ;  /* 0x00ff1a2c2a0075ea */ /* 0x0005e2000ba0010a */
[----:B------:R-:W-:Y:S01]  /*3fa0*/  UMOV UR39, 0x40004040 ;  /* 0x4000404000277882 */ /* 0x000fe20000000000 */
[----:B------:R-:W-:Y:S01]  /*3fb0*/  UMOV UR37, 0x40004040 ;  /* 0x4000404000257882 */ /* 0x000fe20000000000 */
[----:B------:R-:W-:Y:S01]  /*3fc0*/  UMOV UR35, 0x40004040 ;  /* 0x4000404000237882 */ /* 0x000fe20000000000 */
[----:B------:R2:W-:Y:S01]  /*3fd0*/  UTCIMMA.2CTA gdesc[UR38], gdesc[UR40], tmem[UR10], tmem[UR24], idesc[UR25], UPT ;  /* 0x00ff1828260075ea */ /* 0x0005e2000ba0010a */
[----:B------:R2:W-:Y:S01]  /*3fe0*/  UTCIMMA.2CTA gdesc[UR34], gdesc[UR36], tmem[UR10], tmem[UR22], idesc[UR23], UPT ;  /* 0x00ff1624220075ea */ /* 0x0005e2000ba0010a */
[----:B------:R2:W-:Y:S01]  /*3ff0*/  UTCBAR.2CTA.MULTICAST [UR8], URZ, UR12 ;  /* 0x000000ff080073e9 */ /* 0x0005e2000820080c */
[----:B------:R-:W-:Y:S01]  /*4000*/  UMOV UR46, UR18 ;  /* 0x00000012002e7c82 */ /* 0x000fe20008000000 */
[----:B------:R-:W-:Y:S05]  /*4010*/  BRA.U UP0, `(.L_x_83) ;  /* 0xfffffffd00507547 */ /* 0x000fea000b83ffff */
.L_x_80:
[----:B------:R-:W-:Y:S01]  /*4020*/  UIADD3 UR9, UPT, UPT, UR9, 0x120, URZ ;  /* 0x0000012009097890 */ /* 0x000fe2000fffe0ff */
[----:B------:R-:W-:-:S08]  /*4030*/  UMOV UR17, UR16 ;  /* 0x0000001000117c82 */ /* 0x000fd00008000000 */
[----:B------:R4:W-:Y:S01]  /*4040*/  UTCBAR.2CTA.MULTICAST [UR9], URZ, UR11 ;  /* 0x000000ff090073e9 */ /* 0x0009e2000820080b */
[----:B------:R-:W-:Y:S02]  /*4050*/  NOP ;  /* 0x0000000000007918 */ /* 0x000fe40000000000 */
.L_x_78:
[----:B------:R-:W-:Y:S01]  /*4060*/  UIADD3 UR19, UPT, UPT, UR19, 0x1, URZ ;  /* 0x0000000113137890 */ /* 0x000fe2000fffe0ff */
[----:B------:R-:W-:-:S03]  /*4070*/  ISETP.NE.AND P0, PT, R8, 0x2, PT ;  /* 0x000000020800780c */ /* 0x000fc60003f05270 */
[----:B------:R-:W-:Y:S01]  /*4080*/  UISETP.NE.AND UP0, UPT, UR19, 0x4, UPT ;  /* 0x000000041300788c */ /* 0x000fe2000bf05270 */
[----:B-12---:R-:W-:Y:S02]  /*4090*/  SEL R0, RZ, 0x1, P0 ;  /* 0x00000001ff007807 */ /* 0x006fe40000000000 */
[----:B------:R-:W-:Y:S01]  /*40a0*/  SEL R8, R8, RZ, P0 ;  /* 0x000000ff08087207 */ /* 0x000fe20000000000 */
[----:B------:R-:W-:Y:S01]  /*40b0*/  USEL UR8, URZ, 0x1, UP0 ;  /* 0x00000001ff087887 */ /* 0x000fe20008000000 */
[----:B------:R-:W-:Y:S01]  /*40c0*/  LOP3.LUT R3, R3, R0, RZ, 0x3c, !PT ;  /* 0x0000000003037212 */ /* 0x000fe200078e3cff */
[----:B------:R-:W-:-:S04]  /*40d0*/  USEL UR19, UR19, URZ, UP0 ;  /* 0x000000ff13137287 */ /* 0x000fc80008000000 */
[----:B------:R-:W-:Y:S01]  /*40e0*/  LOP3.LUT R9, R9, UR8, RZ, 0x3c, !PT ;  /* 0x0000000809097c12 */ /* 0x000fe2000f8e3cff */
[----:B------:R-:W-:Y:S07]  /*40f0*/  @P1 BRA `(.L_x_84) ;  /* 0xfffffff800881947 */ /* 0x000fee000383ffff */
[----:B------:R-:W1:Y:S01]  /*4100*/  S2UR UR6, SR_CgaCtaId ;  /* 0x00000000000679c3 */ /* 0x000e620000008800 */
[----:B------:R-:W-:Y:S01]  /*4110*/  ELECT P0, URZ, PT ;  /* 0x0000000000ff782f */ /* 0x000fe20003800000 */
[----:B------:R-:W-:Y:S01]  /*4120*/  HFMA2 R0, -RZ, RZ, 0, 5.9604644775390625e-08 ;  /* 0x00000001ff007431 */ /* 0x000fe200000001ff */
[----:B------:R-:W-:-:S05]  /*4130*/  UMOV UR8, 0x40 ;  /* 0x0000004000087882 */ /* 0x000fca0000000000 */
[----:B------:R-:W-:Y:S01]  /*4140*/  UVIRTCOUNT.DEALLOC.SMPOOL 0x80 ;  /* 0x000000800000784c */ /* 0x000fe20000000000 */
[----:B------:R-:W-:Y:S02]  /*4150*/  UISETP.NE.AND UP0, UPT, UR5, URZ, UPT ;  /* 0x000000ff0500728c */ /* 0x000fe4000bf05270 */
[----:B-1----:R-:W-:-:S09]  /*4160*/  ULEA UR6, UR6, UR8, 0x18 ;  /* 0x0000000806067291 */ /* 0x002fd2000f8ec0ff */
[----:B------:R1:W-:Y:S01]  /*4170*/  @P0 STS.U8 [UR6+0x1c], R0 ;  /* 0x00001c00ff000988 */ /* 0x0003e20008000006 */
[----:B------:R-:W-:Y:S05]  /*4180*/  BRA.U UP0, `(.L_x_85) ;  /* 0x0000000100a07547 */ /* 0x000fea000b800000 */
[----:B------:R-:W-:Y:S01]  /*4190*/  UIADD3 UR5, UPT, UPT, UR7, 0x140, URZ ;  /* 0x0000014007057890 */ /* 0x000fe2000fffe0ff */
[----:B------:R-:W-:-:S03]  /*41a0*/  SHF.L.U32 R3, R9, 0x1f, RZ ;  /* 0x0000001f09037819 */ /* 0x000fc600000006ff */
[----:B------:R-:W-:-:S09]  /*41b0*/  ULEA UR8, UR19, UR5, 0x3 ;  /* 0x0000000513087291 */ /* 0x000fd2000f8e18ff */
[----:B------:R-:W2:Y:S02]  /*41c0*/  SYNCS.PHASECHK.TRANS64.TRYWAIT P0, [UR8], R3 ;  /* 0x00000003ff0075a7 */ /* 0x000ea40008001108 */
[----:B--2---:R-:W-:Y:S05]  /*41d0*/  @!P0 BRA `(.L_x_86) ;  /* 0x00000048001c8947 */ /* 0x004fea0003800000 */
.L_x_174:
[----:B----4-:R-:W-:-:S04]  /*41e0*/  UIADD3 UR9, UPT, UPT, UR19, 0x1, URZ ;  /* 0x0000000113097890 */ /* 0x010fc8000fffe0ff */
        /* <DEDUP_REMOVED lines=8> */
.L_x_176:
        /* <DEDUP_REMOVED lines=9> */
.L_x_178:
[----:B------:R-:W-:-:S04]  /*4300*/  UIADD3 UR9, UPT, UPT, UR9, 0x1, URZ ;  /* 0x0000000109097890 */ /* 0x000fc8000fffe0ff */
[----:B------:R-:W-:-:S04]  /*4310*/  UISETP.NE.AND UP1, UPT, UR9, 0x4, UPT ;  /* 0x000000040900788c */ /* 0x000fc8000bf25270 */
[----:B------:R-:W-:Y:S02]  /*4320*/  USEL UR8, URZ, 0x1, UP1 ;  /* 0x00000001ff087887 */ /* 0x000fe40008800000 */
[----:B------:R-:W-:-:S04]  /*4330*/  USEL UR9, UR9, URZ, UP1 ;  /* 0x000000ff09097287 */ /* 0x000fc80008800000 */
[----:B------:R-:W-:Y:S01]  /*4340*/  ULEA UR9, UR9, UR5, 0x3 ;  /* 0x0000000509097291 */ /* 0x000fe2000f8e18ff */
[----:B-1----:R-:W-:-:S04]  /*4350*/  LOP3.LUT R3, R2, UR8, RZ, 0x3c, !PT ;  /* 0x0000000802037c12 */ /* 0x002fc8000f8e3cff */
[----:B------:R-:W-:Y:S01]  /*4360*/  SHF.L.U32 R3, R3, 0x1f, RZ ;  /* 0x0000001f03037819 */ /* 0x000fe200000006ff */
[----:B------:R-:W-:-:S04]  /*4370*/  IMAD.U32 R0, RZ, RZ, UR9 ;  /* 0x00000009ff007e24 */ /* 0x000fc8000f8e00ff */
[----:B------:R1:W2:Y:S03]  /*4380*/  SYNCS.PHASECHK.TRANS64.TRYWAIT P0, [R0+URZ], R3 ;  /* 0x00000003000075a7 */ /* 0x0002a600080011ff */
[----:B--2---:R-:W-:Y:S05]  /*4390*/  @!P0 NANOSLEEP.SYNCS 0x989680 ;  /* 0x009896800000895d */ /* 0x004fea0003900000 */
[----:B------:R-:W2:Y:S02]  /*43a0*/  @!P0 SYNCS.PHASECHK.TRANS64 P0, [R0+URZ], R3 ;  /* 0x00000003000085a7 */ /* 0x000ea400080010ff */
[----:B--2---:R-:W-:Y:S05]  /*43b0*/  @P0 BRA `(.L_x_89) ;  /* 0x0000000000200947 */ /* 0x004fea0003800000 */
.L_x_90:
[----:B--2---:R2:W4:Y:S02]  /*43c0*/  SYNCS.PHASECHK.TRANS64.TRYWAIT P0, [R0+URZ], R3 ;  /* 0x00000003000075a7 */ /* 0x00452400080011ff */
[----:B----4-:R-:W-:Y:S05]  /*43d0*/  @!P0 NANOSLEEP.SYNCS 0x989680 ;  /* 0x009896800000895d */ /* 0x010fea0003900000 */
[----:B------:R-:W4:Y:S02]  /*43e0*/  @!P0 SYNCS.PHASECHK.TRANS64 P0, [R0+URZ], R3 ;  /* 0x00000003000085a7 */ /* 0x000f2400080010ff */
[----:B----4-:R-:W-:Y:S05]  /*43f0*/  @!P0 BRA `(.L_x_90) ;  /* 0xfffffffc00f08947 */ /* 0x010fea000383ffff */
[----:B------:R-:W-:Y:S05]  /*4400*/  BRA `(.L_x_89) ;  /* 0x00000000000c7947 */ /* 0x000fea0003800000 */
.L_x_85:
[----:B------:R-:W-:-:S04]  /*4410*/  UIADD3 UR5, UPT, UPT, UR7, 0x180, URZ ;  /* 0x0000018007057890 */ /* 0x000fc8000fffe0ff */
[----:B------:R-:W-:-:S09]  /*4420*/  UPRMT UR5, UR4, 0x654, UR5 ;  /* 0x0000065404057896 */ /* 0x000fd20008000005 */
[----:B------:R-:W-:Y:S03]  /*4430*/  SYNCS.ARRIVE.TRANS64.RED.A1T0 RZ, [UR5], RZ ;  /* 0x000000ffffff79a7 */ /* 0x000fe60008100405 */
.L_x_89:
[----:B-12---:R-:W-:Y:S01]  /*4440*/  SHF.L.U32 R3, RZ, 0x1f, RZ ;  /* 0x0000001fff037819 */ /* 0x006fe200000006ff */
[----:B------:R-:W-:Y:S01]  /*4450*/  UIADD3 UR5, UPT, UPT, UR7, 0x180, URZ ;  /* 0x0000018007057890 */ /* 0x000fe2000fffe0ff */
[----:B------:R-:W-:Y:S02]  /*4460*/  PLOP3.LUT P0, PT, PT, PT, UP0, 0x80, 0x8 ;  /* 0x000000000008781c */ /* 0x000fe40003f0f008 */
[----:B------:R-:W1:Y:S02]  /*4470*/  SYNCS.PHASECHK.TRANS64.TRYWAIT P1, [UR7+0x180], R3 ;  /* 0x00018003ff0075a7 */ /* 0x000e640008021107 */
[----:B-1----:R-:W-:Y:S09]  /*4480*/  @!P1 BRA `(.L_x_91) ;  /* 0x0000004400b89947 */ /* 0x002ff20003800000 */
.L_x_180:
[----:B------:R-:W-:Y:S01]  /*4490*/  @!UP0 UPRMT UR5, UR4, 0x654, UR5 ;  /* 0x0000065404058896 */ /* 0x000fe20008000005 */
[----:B------:R-:W-:Y:S02]  /*44a0*/  UMOV UR8, 0xffff ;  /* 0x0000ffff00087882 */ /* 0x000fe40000000000 */
[----:B------:R-:W-:-:S06]  /*44b0*/  UMOV UR4, 0x1 ;  /* 0x0000000100047882 */ /* 0x000fcc0000000000 */
[----:B------:R-:W-:Y:S01]  /*44c0*/  @!P0 SYNCS.ARRIVE.TRANS64.RED.A1T0 RZ, [UR5], RZ ;  /* 0x000000ffffff89a7 */ /* 0x000fe20008100405 */
[----:B------:R-:W-:Y:S01]  /*44d0*/  NOP ;  /* 0x0000000000007918 */ /* 0x000fe20000000000 */
[----:B-1----:R-:W1:Y:S01]  /*44e0*/  LDS R0, [UR6+0x14] ;  /* 0x00001406ff007984 */ /* 0x002e620008000800 */
[----:B------:R-:W-:-:S04]  /*44f0*/  ULOP3.LUT UR5, UR21, 0xffff, URZ, 0xc0, !UPT ;  /* 0x0000ffff15057892 */ /* 0x000fc8000f8ec0ff */
[----:B------:R-:W-:-:S04]  /*4500*/  USHF.R.U32.HI UR5, URZ, 0x5, UR5 ;  /* 0x00000005ff057899 */ /* 0x000fc80008011605 */
[----:B------:R-:W-:Y:S02]  /*4510*/  USHF.L.U32 UR8, UR8, UR5, URZ ;  /* 0x0000000508087299 */ /* 0x000fe400080006ff */
[----:B------:R-:W-:-:S04]  /*4520*/  USHF.L.U32 UR4, UR4, UR5, URZ ;  /* 0x0000000504047299 */ /* 0x000fc800080006ff */
[----:B-1----:R-:W-:-:S04]  /*4530*/  LOP3.LUT R0, R0, UR8, RZ, 0xc0, !PT ;  /* 0x0000000800007c12 */ /* 0x002fc8000f8ec0ff */
[----:B------:R-:W-:-:S13]  /*4540*/  ISETP.NE.AND P0, PT, R0, UR8, PT ;  /* 0x0000000800007c0c */ /* 0x000fda000bf05270 */
[----:B------:R-:W-:Y:S05]  /*4550*/  @P0 BRA `(.L_x_92) ;  /* 0x0000000000580947 */ /* 0x000fea0003800000 */
[----:B------:R-:W1:Y:S02]  /*4560*/  LDS R0, [UR6+0x18] ;  /* 0x00001806ff007984 */ /* 0x000e640008000800 */
[----:B-1----:R-:W-:-:S04]  /*4570*/  LOP3.LUT R0, R0, UR4, RZ, 0xc0, !PT ;  /* 0x0000000400007c12 */ /* 0x002fc8000f8ec0ff */
[----:B------:R-:W-:-:S13]  /*4580*/  ISETP.NE.AND P0, PT, R0, UR4, PT ;  /* 0x0000000400007c0c */ /* 0x000fda000bf05270 */
[----:B------:R-:W-:Y:S05]  /*4590*/  @P0 BRA `(.L_x_93) ;  /* 0x00000000003c0947 */ /* 0x000fea0003800000 */
[----:B------:R-:W1:Y:S01]  /*45a0*/  S2R R2, SR_LANEID ;  /* 0x0000000000027919 */ /* 0x000e620000000000 */
[----:B------:R-:W-:Y:S01]  /*45b0*/  ULOP3.LUT UR8, URZ, UR8, URZ, 0x33, !UPT ;  /* 0x00000008ff087292 */ /* 0x000fe2000f8e33ff */
[----:B------:R-:W-:Y:S01]  /*45c0*/  LOP3.LUT R4, RZ, UR4, RZ, 0x33, !PT ;  /* 0x00000004ff047c12 */ /* 0x000fe2000f8e33ff */
[----:B------:R-:W-:Y:S02]  /*45d0*/  VOTEU.ANY UR7, UPT, PT ;  /* 0x0000000000077886 */ /* 0x000fe400038e0100 */
[----:B------:R-:W-:Y:S01]  /*45e0*/  UFLO.U32 UR7, UR7 ;  /* 0x00000007000772bd */ /* 0x000fe200080e0000 */
[----:B------:R-:W2:Y:S01]  /*45f0*/  REDUX UR4, R4 ;  /* 0x00000000040473c4 */ /* 0x000ea20000000000 */
[----:B------:R-:W-:-:S06]  /*4600*/  IMAD.U32 R0, RZ, RZ, UR8 ;  /* 0x00000008ff007e24 */ /* 0x000fcc000f8e00ff */
[----:B------:R1:W-:Y:S01]  /*4610*/  UTCATOMSWS.AND URZ, UR8 ;  /* 0x0000000800ff79e3 */ /* 0x0003e20008000000 */
[----:B------:R-:W3:Y:S01]  /*4620*/  REDUX UR5, R0 ;  /* 0x00000000000573c4 */ /* 0x000ee20000000000 */
[----:B-1----:R-:W-:Y:S01]  /*4630*/  ISETP.EQ.U32.AND P0, PT, R2, UR7, PT ;  /* 0x0000000702007c0c */ /* 0x002fe2000bf02070 */
[----:B--2---:R-:W-:Y:S01]  /*4640*/  IMAD.U32 R2, RZ, RZ, UR4 ;  /* 0x00000004ff027e24 */ /* 0x004fe2000f8e00ff */
[----:B---3--:R-:W-:-:S11]  /*4650*/  MOV R3, UR5 ;  /* 0x0000000500037c02 */ /* 0x008fd60008000f00 */
[----:B------:R1:W-:Y:S04]  /*4660*/  @P0 ATOMS.AND RZ, [UR6+0x14], R3 ;  /* 0x00001403ffff098c */ /* 0x0003e8000a800006 */
[----:B------:R1:W-:Y:S01]  /*4670*/  @P0 ATOMS.AND RZ, [UR6+0x18], R2 ;  /* 0x00001802ffff098c */ /* 0x0003e2000a800006 */
[----:B------:R-:W-:Y:S05]  /*4680*/  BRA `(.L_x_94) ;  /* 0x0000000000147947 */ /* 0x000fea0003800000 */
.L_x_93:
[----:B------:R-:W-:Y:S02]  /*4690*/  MOV R2, 0x46b0 ;  /* 0x000046b000027802 */ /* 0x000fe40000000f00 */
[----:B---345:R-:W-:Y:S05]  /*46a0*/  CALL.REL.NOINC `($__internal_0_$__cuda_sm10x_tcgen05_guardrail_trap_col_being_dealloced_not_returned_by_alloc) ;  /* 0x00000048000c7944 */ /* 0x038fea0003c00000 */
[----:B------:R-:W-:Y:S05]  /*46b0*/  BRA `(.L_x_94) ;  /* 0x0000000000087947 */ /* 0x000fea0003800000 */
.L_x_92:
[----:B------:R-:W-:Y:S02]  /*46c0*/  MOV R2, 0x46e0 ;  /* 0x000046e000027802 */ /* 0x000fe40000000f00 */
[----:B---345:R-:W-:Y:S05]  /*46d0*/  CALL.REL.NOINC `($__internal_2_$__cuda_sm10x_tcgen05_guardrail_trap_unallocated_columns_being_dealloced) ;  /* 0x0000004800187944 */ /* 0x038fea0003c00000 */
.L_x_94:
[----:B------:R-:W-:Y:S01]  /*46e0*/  NOP ;  /* 0x0000000000007918 */ /* 0x000fe20000000000 */
[----:B----4-:R-:W-:Y:S05]  /*46f0*/  EXIT ;  /* 0x000000000000794d */ /* 0x010fea0003800000 */
.L_x_65:
[----:B------:R-:W-:-:S09]  /*4700*/  UISETP.NE.OR UP5, UPT, UR10, 0x3, !UP5 ;  /* 0x000000030a00788c */ /* 0x000fd2000efa5670 */
[----:B------:R-:W-:Y:S05]  /*4710*/  BRA.U UP5, `(.L_x_95) ;  /* 0x0000000d05707547 */ /* 0x000fea000b800000 */
[----:B------:R-:W1:Y:S01]  /*4720*/  LDC R0, c[0x0][0xb30] ;  /* 0x0002cc00ff007b82 */ /* 0x000e620000000800 */
[----:B------:R-:W2:Y:S01]  /*4730*/  LDCU.64 UR8, c[0x0][0x888] ;  /* 0x00011100ff0877ac */ /* 0x000ea20008000a00 */
[----:B------:R-:W-:Y:S02]  /*4740*/  HFMA2 R29, -RZ, RZ, 0, 0 ;  /* 0x00000000ff1d7431 */ /* 0x000fe400000001ff */
[----:B------:R-:W-:Y:S01]  /*4750*/  IMAD.MOV.U32 R31, RZ, RZ, 0x1 ;  /* 0x00000001ff1f7424 */ /* 0x000fe200078e00ff */
[----:B------:R-:W-:Y:S01]  /*4760*/  MOV R23, 0x1000 ;  /* 0x0000100000177802 */ /* 0x000fe20000000f00 */
[----:B------:R-:W3:Y:S01]  /*4770*/  LDCU.64 UR4, c[0x0][0x890] ;  /* 0x00011200ff0477ac */ /* 0x000ee20008000a00 */
[----:B------:R-:W-:Y:S01]  /*4780*/  IMAD.MOV.U32 R30, RZ, RZ, RZ ;  /* 0x000000ffff1e7224 */ /* 0x000fe200078e00ff */
[----:B------:R-:W4:Y:S01]  /*4790*/  LDC R19, c[0x0][0x370] ;  /* 0x0000dc00ff137b82 */ /* 0x000f220000000800 */
[----:B------:R-:W-:Y:S01]  /*47a0*/  UMOV UR7, 0x400 ;  /* 0x0000040000077882 */ /* 0x000fe20000000000 */
[----:B------:R-:W-:-:S02]  /*47b0*/  UPLOP3.LUT UP1, UPT, UPT, UPT, UPT, 0x40, 0x4 ;  /* 0x000000000004789c */ /* 0x000fc40003f2e870 */
[----:B------:R-:W-:-:S04]  /*47c0*/  ULEA UR7, UR37, UR7, 0x18 ;  /* 0x0000000725077291 */ /* 0x000fc8000f8ec0ff */
[----:B------:R-:W4:Y:S01]  /*47d0*/  LDC R2, c[0x0][0xb0c] ;  /* 0x0002c300ff027b82 */ /* 0x000f220000000800 */
[----:B------:R-:W-:Y:S02]  /*47e0*/  UIADD3 UR13, UPT, UPT, UR7, 0xd8, URZ ;  /* 0x000000d8070d7890 */ /* 0x000fe4000fffe0ff */
[----:B--2---:R-:W-:Y:S02]  /*47f0*/  UISETP.NE.U32.AND UP3, UPT, UR8, URZ, UPT ;  /* 0x000000ff0800728c */ /* 0x004fe4000bf65070 */
[----:B------:R-:W-:Y:S02]  /*4800*/  UIADD3 UR25, UPT, UPT, UR7, 0xd0, URZ ;  /* 0x000000d007197890 */ /* 0x000fe4000fffe0ff */
[----:B---3--:R-:W-:Y:S01]  /*4810*/  UISETP.NE.U32.AND UP4, UPT, UR4, URZ, UPT ;  /* 0x000000ff0400728c */ /* 0x008fe2000bf85070 */
[----:B------:R-:W2:Y:S01]  /*4820*/  LDC R18, c[0x0][0xb20] ;  /* 0x0002c800ff127b82 */ /* 0x000ea20000000800 */
[----:B-1----:R-:W-:Y:S01]  /*4830*/  ISETP.NE.AND P1, PT, R0, 0x1, PT ;  /* 0x000000010000780c */ /* 0x002fe20003f25270 */
[----:B------:R-:W-:-:S02]  /*4840*/  UISETP.NE.AND.EX UP3, UPT, UR9, URZ, UPT, UP3 ;  /* 0x000000ff0900728c */ /* 0x000fc4000bf65330 */
[----:B------:R-:W-:Y:S02]  /*4850*/  UPRMT UR13, UR37, 0x654, UR13 ;  /* 0x00000654250d7896 */ /* 0x000fe4000800000d */
[----:B------:R-:W-:Y:S02]  /*4860*/  UISETP.NE.AND.EX UP4, UPT, UR5, URZ, UPT, UP4 ;  /* 0x000000ff0500728c */ /* 0x000fe4000bf85340 */
[----:B------:R-:W1:Y:S08]  /*4870*/  LDC.64 R32, c[0x0][0x348] ;  /* 0x0000d200ff207b82 */ /* 0x000e700000000a00 */
[----:B------:R-:W3:Y:S08]  /*4880*/  LDC.64 R16, c[0x0][0xb10] ;  /* 0x0002c400ff107b82 */ /* 0x000ef00000000a00 */
[----:B------:R-:W1:Y:S08]  /*4890*/  LDC.64 R6, c[0x0][0xb18] ;  /* 0x0002c600ff067b82 */ /* 0x000e700000000a00 */
[----:B------:R-:W1:Y:S08]  /*48a0*/  LDC.64 R4, c[0x0][0xb28] ;  /* 0x0002ca00ff047b82 */ /* 0x000e700000000a00 */
[----:B--2-4-:R-:W1:Y:S02]  /*48b0*/  LDC R22, c[0x0][0x374] ;  /* 0x0000dd00ff167b82 */ /* 0x014e640000000800 */
.L_x_104:
[C---:B------:R-:W-:Y:S02]  /*48c0*/  LEA R0, R30.reuse, UR7, 0x3 ;  /* 0x000000071e007c11 */ /* 0x040fe4000f8e18ff */
[----:B------:R-:W-:Y:S02]  /*48d0*/  SHF.L.U32 R3, R29, 0x1f, RZ ;  /* 0x0000001f1d037819 */ /* 0x000fe400000006ff */
[----:B------:R-:W-:Y:S02]  /*48e0*/  LEA R24, R30, UR7, 0x4 ;  /* 0x000000071e187c11 */ /* 0x000fe4000f8e20ff */
[----:B--2---:R-:W2:Y:S02]  /*48f0*/  SYNCS.PHASECHK.TRANS64.TRYWAIT P0, [R0+URZ+0x100], R3 ;  /* 0x00010003000075a7 */ /* 0x004ea400080011ff */
[----:B--2---:R-:W-:Y:S05]  /*4900*/  @!P0 BRA `(.L_x_96) ;  /* 0x0000004000b08947 */ /* 0x004fea0003800000 */
.L_x_181:
[----:B------:R-:W-:Y:S01]  /*4910*/  ISETP.GE.AND P0, PT, R40, 0x1, PT ;  /* 0x000000012800780c */ /* 0x000fe20003f06270 */
[----:B------:R-:W4:Y:S01]  /*4920*/  LDS.128 R24, [R24+0x190] ;  /* 0x0001900018187984 */ /* 0x000f220000000c00 */
[----:B--2---:R-:W-:Y:S01]  /*4930*/  VIADD R0, R0, 0x110 ;  /* 0x0000011000007836 */ /* 0x004fe20000000000 */
[----:B------:R-:W-:Y:S01]  /*4940*/  @!PT LDS RZ, [RZ] ;  /* 0x00000000fffff984 */ /* 0x000fe20000000800 */
[----:B------:R-:W-:Y:S01]  /*4950*/  @!PT LDS RZ, [RZ] ;  /* 0x00000000fffff984 */ /* 0x000fe20000000800 */
[----:B------:R-:W-:Y:S01]  /*4960*/  @!PT LDS RZ, [RZ] ;  /* 0x00000000fffff984 */ /* 0x000fe20000000800 */
[----:B------:R-:W-:Y:S01]  /*4970*/  @!PT LDS RZ, [RZ] ;  /* 0x00000000fffff984 */ /* 0x000fe20000000800 */
[----:B------:R2:W-:Y:S06]  /*4980*/  MEMBAR.ALL.CTA ;  /* 0x0000000000007992 */ /* 0x0005ec0000008000 */
[----:B--2---:R-:W2:Y:S01]  /*4990*/  FENCE.VIEW.ASYNC.S ;  /* 0x00000000000073c6 */ /* 0x004ea20000000000 */
[----:B------:R-:W-:Y:S04]  /*49a0*/  PRMT R0, RZ, 0x654, R0 ;  /* 0x00000654ff007816 */ /* 0x000fe80000000000 */
[----:B--2---:R2:W-:Y:S01]  /*49b0*/  SYNCS.ARRIVE.TRANS64.RED.A1T0 RZ, [R0+URZ], RZ ;  /* 0x000000ff00ff79a7 */ /* 0x0045e200081004ff */
[----:B----4-:R-:W-:Y:S11]  /*49c0*/  LOP3.LUT P3, RZ, R26, 0x1, RZ, 0xc0, !PT ;  /* 0x000000011aff7812 */ /* 0x010ff6000786c0ff */
[----:B------:R-:W-:Y:S02]  /*49d0*/  @!UPT UIADD3 URZ, UPT, UPT, URZ, URZ, URZ ;  /* 0x000000fffffff290 */ /* 0x000fe4000fffe0ff */
[----:B------:R-:W-:Y:S02]  /*49e0*/  @P3 MOV R13, R24 ;  /* 0x00000018000d3202 */ /* 0x000fe40000000f00 */
[----:B------:R-:W-:Y:S01]  /*49f0*/  @P3 LOP3.LUT R8, R25, 0xffff, RZ, 0xc0, !PT ;  /* 0x0000ffff19083812 */ /* 0x000fe200078ec0ff */
[----:B--2---:R-:W-:Y:S06]  /*4a00*/  @!P0 BRA `(.L_x_97) ;  /* 0x0000000000a48947 */ /* 0x004fec0003800000 */
[----:B-1----:R-:W-:Y:S01]  /*4a10*/  IMAD.HI.U32 R35, R22, R7, RZ ;  /* 0x0000000716237227 */ /* 0x002fe200078e00ff */
[----:B------:R-:W-:Y:S02]  /*4a20*/  ISETP.NE.AND P0, PT, R6, 0x1, PT ;  /* 0x000000010600780c */ /* 0x000fe40003f05270 */
[----:B------:R-:W-:Y:S01]  /*4a30*/  ISETP.NE.AND P2, PT, R40, 0x1, PT ;  /* 0x000000012800780c */ /* 0x000fe20003f45270 */
[----:B---3--:R-:W-:Y:S01]  /*4a40*/  IMAD.HI.U32 R34, R19, R16, RZ ;  /* 0x0000001013227227 */ /* 0x008fe200078e00ff */
[----:B------:R-:W-:Y:S02]  /*4a50*/  SHF.R.U32.HI R35, RZ, R18, R35 ;  /* 0x00000012ff237219 */ /* 0x000fe40000011623 */
[----:B------:R-:W-:Y:S01]  /*4a60*/  ISETP.NE.AND P4, PT, R2, 0x1, PT ;  /* 0x000000010200780c */ /* 0x000fe20003f85270 */
[----:B------:R-:W-:Y:S01]  /*4a70*/  IMAD.HI.U32 R36, R13, R16, RZ ;  /* 0x000000100d247227 */ /* 0x000fe200078e00ff */
[----:B------:R-:W-:Y:S02]  /*4a80*/  SHF.R.U32.HI R34, RZ, R17, R34 ;  /* 0x00000011ff227219 */ /* 0x000fe40000011622 */
[----:B------:R-:W-:Y:S01]  /*4a90*/  SEL R3, R22, R35, !P0 ;  /* 0x0000002316037207 */ /* 0x000fe20004000000 */
[C---:B------:R-:W-:Y:S01]  /*4aa0*/  IMAD.HI.U32 R35, R8.reuse, R7, RZ ;  /* 0x0000000708237227 */ /* 0x040fe200078e00ff */
[----:B------:R-:W-:Y:S02]  /*4ab0*/  SEL R11, R19, R34, !P4 ;  /* 0x00000022130b7207 */ /* 0x000fe40006000000 */
[----:B------:R-:W-:Y:S01]  /*4ac0*/  SHF.R.U32.HI R36, RZ, R17, R36 ;  /* 0x00000011ff247219 */ /* 0x000fe20000011624 */
[----:B------:R-:W-:Y:S01]  /*4ad0*/  IMAD.HI.U32 R38, R3, R4, RZ ;  /* 0x0000000403267227 */ /* 0x000fe200078e00ff */
[----:B------:R-:W-:Y:S03]  /*4ae0*/  SHF.R.U32.HI R35, RZ, R18, R35 ;  /* 0x00000012ff237219 */ /* 0x000fe60000011623 */
[----:B------:R-:W-:Y:S01]  /*4af0*/  IMAD.HI.U32 R34, R11, R4, RZ ;  /* 0x000000040b227227 */ /* 0x000fe200078e00ff */
[----:B------:R-:W-:Y:S02]  /*4b00*/  @P2 SHF.R.U32.HI R3, RZ, R5, R38 ;  /* 0x00000005ff032219 */ /* 0x000fe40000011626 */
[----:B------:R-:W-:Y:S02]  /*4b10*/  SEL R9, R8, R35, !P0 ;  /* 0x0000002308097207 */ /* 0x000fe40004000000 */
[----:B------:R-:W-:Y:S01]  /*4b20*/  @P2 SHF.R.U32.HI R11, RZ, R5, R34 ;  /* 0x00000005ff0b2219 */ /* 0x000fe20000011622 */
[C---:B------:R-:W-:Y:S01]  /*4b30*/  IMAD R10, R40.reuse, R3, RZ ;  /* 0x00000003280a7224 */ /* 0x040fe200078e02ff */
[----:B------:R-:W-:Y:S01]  /*4b40*/  SEL R3, R13, R36, !P4 ;  /* 0x000000240d037207 */ /* 0x000fe20006000000 */
[C---:B------:R-:W-:Y:S03]  /*4b50*/  IMAD.HI.U32 R14, R9.reuse, R4, RZ ;  /* 0x00000004090e7227 */ /* 0x040fe600078e00ff */
[----:B------:R-:W-:Y:S01]  /*4b60*/  ISETP.GE.AND P0, PT, R9, R10, PT ;  /* 0x0000000a0900720c */ /* 0x000fe20003f06270 */
[C---:B------:R-:W-:Y:S01]  /*4b70*/  IMAD R12, R40.reuse, R11, RZ ;  /* 0x0000000b280c7224 */ /* 0x040fe200078e02ff */
[-C--:B------:R-:W-:Y:S04]  /*4b80*/  SHF.R.U32.HI R14, RZ, R5.reuse, R14 ;  /* 0x00000005ff0e7219 */ /* 0x080fe8000001160e */
[----:B------:R-:W-:Y:S02]  /*4b90*/  ISETP.GE.OR P0, PT, R3, R12, P0 ;  /* 0x0000000c0300720c */ /* 0x000fe40000706670 */
[----:B------:R-:W-:Y:S05]  /*4ba0*/  SEL R15, R9, R14, !P2 ;  /* 0x0000000e090f7207 */ /* 0x000fea0005000000 */
[----:B------:R-:W-:Y:S04]  /*4bb0*/  IMAD.MOV R14, RZ, RZ, -R15 ;  /* 0x000000ffff0e7224 */ /* 0x000fe800078e0a0f */
[----:B------:R-:W-:Y:S02]  /*4bc0*/  IMAD R14, R40, R14, R9 ;  /* 0x0000000e280e7224 */ /* 0x000fe400078e0209 */
[C---:B------:R-:W-:Y:S05]  /*4bd0*/  @!P0 IMAD.HI.U32 R10, R3.reuse, R4, RZ ;  /* 0x00000004030a8227 */ /* 0x040fea00078e00ff */
[----:B------:R-:W-:Y:S04]  /*4be0*/  @!P0 SHF.R.U32.HI R10, RZ, R5, R10 ;  /* 0x00000005ff0a8219 */ /* 0x000fe8000001160a */
[----:B------:R-:W-:Y:S01]  /*4bf0*/  @!P0 SEL R0, R3, R10, !P2 ;  /* 0x0000000a03008207 */ /* 0x000fe20005000000 */
[----:B------:R-:W-:Y:S03]  /*4c00*/  IMAD.MOV R10, RZ, RZ, -R3 ;  /* 0x000000ffff0a7224 */ /* 0x000fe600078e0a03 */
[----:B------:R-:W-:Y:S01]  /*4c10*/  @!P0 IADD3 R15, PT, PT, R15, -R0, RZ ;  /* 0x800000000f0f8210 */ /* 0x000fe20007ffe0ff */
[----:B------:R-:W-:Y:S01]  /*4c20*/  @!P0 IMAD R0, R11, R14, R0 ;  /* 0x0000000e0b008224 */ /* 0x000fe200078e0200 */
[----:B------:R-:W-:Y:S01]  /*4c30*/  IADD3 R11, PT, PT, -R9, RZ, RZ ;  /* 0x000000ff090b7210 */ /* 0x000fe20007ffe1ff */
[----:B------:R-:W-:Y:S02]  /*4c40*/  IMAD R13, R2, R10, R13 ;  /* 0x0000000a020d7224 */ /* 0x000fe400078e020d */
[----:B------:R-:W-:Y:S02]  /*4c50*/  @!P0 IMAD R9, R15, R40, R3 ;  /* 0x000000280f098224 */ /* 0x000fe400078e0203 */
[----:B------:R-:W-:Y:S02]  /*4c60*/  @!P0 IMAD.MOV.U32 R3, RZ, RZ, R0 ;  /* 0x000000ffff038224 */ /* 0x000fe400078e0000 */
[----:B------:R-:W-:Y:S02]  /*4c70*/  IMAD R8, R6, R11, R8 ;  /* 0x0000000b06087224 */ /* 0x000fe400078e0208 */
[----:B------:R-:W-:Y:S02]  /*4c80*/  IMAD R13, R3, R2, R13 ;  /* 0x00000002030d7224 */ /* 0x000fe400078e020d */
[----:B------:R-:W-:Y:S02]  /*4c90*/  IMAD R8, R9, R6, R8 ;  /* 0x0000000609087224 */ /* 0x000fe400078e0208 */
.L_x_97:
[----:B------:R-:W-:Y:S05]  /*4ca0*/  BRA.U UP1, `(.L_x_98) ;  /* 0x0000000101107547 */ /* 0x000fea000b800000 */
[----:B------:R-:W-:Y:S04]  /*4cb0*/  MOV R0, UR6 ;  /* 0x0000000600007c02 */ /* 0x000fe80008000f00 */
[----:B------:R-:W-:Y:S04]  /*4cc0*/  SHF.L.U32 R3, R0, 0x1f, RZ ;  /* 0x0000001f00037819 */ /* 0x000fe800000006ff */
[----:B------:R-:W2:Y:S02]  /*4cd0*/  SYNCS.PHASECHK.TRANS64.TRYWAIT P0, [UR7+0xf8], R3 ;  /* 0x0000f803ff0075a7 */ /* 0x000ea40008001107 */
[----:B--2---:R-:W-:Y:S05]  /*4ce0*/  @!P0 BRA `(.L_x_99) ;  /* 0x0000003c00cc8947 */ /* 0x004fea0003800000 */
.L_x_98:
[----:B------:R-:W-:Y:S02]  /*4cf0*/  R2UR UR26, R20 ;  /* 0x00000000141a72ca */ /* 0x000fe400000e0000 */
[----:B------:R-:W-:Y:S02]  /*4d00*/  R2UR UR27, R21 ;  /* 0x00000000151b72ca */ /* 0x000fe400000e0000 */
[----:B------:R-:W-:Y:S02]  /*4d10*/  ISETP.NE.U32.AND P2, PT, RZ, UR4, PT ;  /* 0x00000004ff007c0c */ /* 0x000fe4000bf45070 */
[----:B------:R-:W-:Y:S02]  /*4d20*/  SHF.L.U32 R12, R31, 0x1f, RZ ;  /* 0x0000001f1f0c7819 */ /* 0x000fe400000006ff */
[----:B------:R-:W-:Y:S05]  /*4d30*/  ISETP.NE.AND.EX P2, PT, RZ, UR5, PT, P2 ;  /* 0x00000005ff007c0c */ /* 0x000fea000bf45320 */
[----:B------:R-:W-:Y:S02]  /*4d40*/  USHF.L.U32 UR26, UR26, 0x7, URZ ;  /* 0x000000071a1a7899 */ /* 0x000fe400080006ff */
[----:B------:R-:W-:Y:S01]  /*4d50*/  USHF.L.U32 UR27, UR27, 0x6, URZ ;  /* 0x000000061b1b7899 */ /* 0x000fe200080006ff */
[----:B------:R-:W-:Y:S11]  /*4d60*/  BRA.U !UP4, `(.L_x_100) ;  /* 0x000000010c347547 */ /* 0x000ff6000b800000 */
[----:B------:R-:W-:Y:S01]  /*4d70*/  UPLOP3.LUT UP0, UPT, UPT, UPT, UP3, 0x80, 0x8 ;  /* 0x000000000008789c */ /* 0x000fe20003f0f030 */
[----:B--2---:R-:W-:Y:S02]  /*4d80*/  HFMA2 R0, -RZ, RZ, 0, 5.9604644775390625e-08 ;  /* 0x00000001ff007431 */ /* 0x004fe400000001ff */
[----:B------:R-:W-:Y:S03]  /*4d90*/  IMAD.MOV.U32 R91, RZ, RZ, 0x1 ;  /* 0x00000001ff5b7424 */ /* 0x000fe600078e00ff */
[----:B------:R-:W-:Y:S05]  /*4da0*/  PLOP3.LUT P0, PT, PT, PT, UP0, 0x80, 0x8 ;  /* 0x000000000008781c */ /* 0x000fea0003f0f008 */
[----:B------:R-:W2:Y:S01]  /*4db0*/  @UP0 LDCU.64 UR10, c[0x0][0x888] ;  /* 0x00011100ff0a07ac */ /* 0x000ea20008000a00 */
[----:B------:R-:W-:Y:S07]  /*4dc0*/  @UP0 UIMAD UR8, UR36, UR4, URZ ;  /* 0x00000004240802a4 */ /* 0x000fee000f8e02ff */
[----:B------:R-:W-:Y:S01]  /*4dd0*/  @!P0 PRMT R91, R0, 0x7610, R91 ;  /* 0x00007610005b8816 */ /* 0x000fe2000000005b */
[----:B--2---:R-:W-:Y:S03]  /*4de0*/  @UP0 UIMAD.WIDE UR10, UR8, 0x4, UR10 ;  /* 0x00000004080a08a5 */ /* 0x004fe6000f8e020a */
[----:B------:R-:W2:Y:S03]  /*4df0*/  @!UP0 LDCU UR8, c[0x0][0x880] ;  /* 0x00011000ff0887ac */ /* 0x000ea60008000800 */
[----:B------:R-:W-:Y:S01]  /*4e00*/  IMAD.U32 R10, RZ, RZ, UR10 ;  /* 0x0000000aff0a7e24 */ /* 0x000fe2000f8e00ff */
[----:B------:R-:W-:Y:S05]  /*4e10*/  MOV R11, UR11 ;  /* 0x0000000b000b7c02 */ /* 0x000fea0008000f00 */
[----:B-----5:R4:W5:Y:S02]  /*4e20*/  @P0 LDG.E R50, desc[UR46][R10.64] ;  /* 0x0000002e0a320981 */ /* 0x020964000c1e1900 */
[----:B--2-4-:R-:W-:Y:S07]  /*4e30*/  @!P0 IMAD.U32 R50, RZ, RZ, UR8 ;  /* 0x00000008ff328e24 */ /* 0x014fee000f8e00ff */
.L_x_100:
[----:B-----5:R-:W-:Y:S01]  /*4e40*/  @!P2 ISETP.EQ.AND P0, PT, R50, RZ, PT ;  /* 0x000000ff3200a20c */ /* 0x020fe20003f02270 */
[----:B------:R-:W-:Y:S01]  /*4e50*/  @!UPT UIADD3 URZ, UPT, UPT, URZ, URZ, URZ ;  /* 0x000000fffffff290 */ /* 0x000fe2000fffe0ff */
[----:B------:R-:W-:Y:S11]  /*4e60*/  @!P2 BRA `(.L_x_101) ;  /* 0x000000000014a947 */ /* 0x000ff60003800000 */
[----:B------:R-:W-:Y:S02]  /*4e70*/  LOP3.LUT P2, RZ, R91, 0xff, RZ, 0xc0, !PT ;  /* 0x000000ff5bff7812 */ /* 0x000fe4000784c0ff */
[----:B------:R-:W-:Y:S04]  /*4e80*/  PLOP3.LUT P0, PT, PT, PT, UP0, 0x80, 0x8 ;  /* 0x000000000008781c */ /* 0x000fe80003f0f008 */
[----:B------:R-:W-:Y:S07]  /*4e90*/  PLOP3.LUT P0, PT, P0, PT, PT, 0x8, 0x80 ;  /* 0x000000000080781c */ /* 0x000fee000070e170 */
[----:B------:R-:W-:Y:S11]  /*4ea0*/  @P2 ISETP.EQ.AND P0, PT, R50, RZ, PT ;  /* 0x000000ff3200220c */ /* 0x000ff60003f02270 */
[----:B------:R-:W-:Y:S02]  /*4eb0*/  @!UPT UIADD3 URZ, UPT, UPT, URZ, URZ, URZ ;  /* 0x000000fffffff290 */ /* 0x000fe4000fffe0ff */
.L_x_101:
[----:B------:R-:W4:Y:S01]  /*4ec0*/  SYNCS.PHASECHK.TRANS64.TRYWAIT P2, [UR7+0xe0], R12 ;  /* 0x0000e00cff0075a7 */ /* 0x000f220008041107 */
[----:B------:R-:W-:Y:S04]  /*4ed0*/  ELECT P4, URZ, PT ;  /* 0x0000000000ff782f */ /* 0x000fe80003880000 */
[----:B------:R-:W-:Y:S11]  /*4ee0*/  PLOP3.LUT P4, PT, P0, P4, PT, 0xf2, 0x2f ;  /* 0x00000000002f781c */ /* 0x000ff60000789e72 */
[----:B------:R-:W-:Y:S02]  /*4ef0*/  @!UPT UIADD3 URZ, UPT, UPT, URZ, URZ, URZ ;  /* 0x000000fffffff290 */ /* 0x000fe4000fffe0ff */
[----:B-1----:R-:W-:Y:S05]  /*4f00*/  @!P4 IADD3 R21, P0, PT, R32, 0x580, RZ ;  /* 0x000005802015c810 */ /* 0x002fea0007f1e0ff */
[----:B------:R-:W-:Y:S01]  /*4f10*/  @!P4 IMAD.X R20, RZ, RZ, R33, P0 ;  /* 0x000000ffff14c224 */ /* 0x000fe200000e0621 */
[----:B----4-:R-:W-:Y:S07]  /*4f20*/  @!P2 BRA `(.L_x_102) ;  /* 0x0000003c0054a947 */ /* 0x010fee0003800000 */
.L_x_184:
[----:B------:R-:W4:Y:S01]  /*4f30*/  LDC.64 R14, c[0x0][0xb10] ;  /* 0x0002c400ff0e7b82 */ /* 0x000f220000000a00 */
[----:B------:R-:W-:Y:S01]  /*4f40*/  @!P4 R2UR UR9, R21 ;  /* 0x000000001509c2ca */ /* 0x000fe200000e0000 */
[----:B------:R-:W-:Y:S01]  /*4f50*/  VOTEU.ALL UP1, P4 ;  /* 0x0000000000ff7886 */ /* 0x000fe20002020000 */
[----:B------:R-:W-:Y:S01]  /*4f60*/  @!P4 R2UR UR8, R20 ;  /* 0x000000001408c2ca */ /* 0x000fe200000e0000 */
[----:B------:R-:W-:Y:S01]  /*4f70*/  VOTEU.ALL UP2, P4 ;  /* 0x0000000000ff7886 */ /* 0x000fe20002040000 */
[----:B------:R-:W-:Y:S03]  /*4f80*/  UMOV UR16, 0x0 ;  /* 0x0000000000107882 */ /* 0x000fe60000000000 */
[----:B------:R-:W5:Y:S01]  /*4f90*/  LDC.64 R10, c[0x0][0xb18] ;  /* 0x0002c600ff0a7b82 */ /* 0x000f620000000a00 */
[----:B------:R-:W-:Y:S01]  /*4fa0*/  @!UP1 UIADD3 UR24, UPT, UPT, UR7, 0x200, URZ ;  /* 0x0000020007189890 */ /* 0x000fe2000fffe0ff */
[----:B------:R-:W-:Y:S01]  /*4fb0*/  @P3 SHF.R.U32.HI R28, RZ, 0x10, R25 ;  /* 0x00000010ff1c3819 */ /* 0x000fe20000011619 */
[----:B------:R-:W-:Y:S01]  /*4fc0*/  UMOV UR17, 0x10000000 ;  /* 0x1000000000117882 */ /* 0x000fe20000000000 */
[----:B------:R-:W-:Y:S01]  /*4fd0*/  UMOV UR28, UR36 ;  /* 0x00000024001c7c82 */ /* 0x000fe20008000000 */
[----:B------:R-:W-:Y:S03]  /*4fe0*/  @!UP1 UIADD3 UR10, UPT, UPT, UR26, 0x40, URZ ;  /* 0x000000401a0a9890 */ /* 0x000fe6000fffe0ff */
[----:B--2---:R-:W2:Y:S01]  /*4ff0*/  @!P1 LDC R0, c[0x0][0xb20] ;  /* 0x0002c800ff009b82 */ /* 0x004ea20000000800 */
[----:B------:R-:W-:Y:S01]  /*5000*/  UMOV UR11, UR27 ;  /* 0x0000001b000b7c82 */ /* 0x000fe20008000000 */
[----:B------:R-:W-:Y:S01]  /*5010*/  IMAD.U32 R20, RZ, RZ, UR9 ;  /* 0x00000009ff147e24 */ /* 0x000fe2000f8e00ff */
[----:B------:R-:W-:Y:S05]  /*5020*/  UMOV UR9, UR25 ;  /* 0x0000001900097c82 */ /* 0x000fea0008000000 */
[----:B-1----:R-:W1:Y:S01]  /*5030*/  @!P1 LDC R3, c[0x0][0xb0c] ;  /* 0x0002c300ff039b82 */ /* 0x002e620000000800 */
[----:B------:R-:W-:Y:S01]  /*5040*/  IMAD.U32 R21, RZ, RZ, UR8 ;  /* 0x00000008ff157e24 */ /* 0x000fe2000f8e00ff */
[----:B------:R-:W-:Y:S01]  /*5050*/  @!UP1 UIADD3 UR8, UPT, UPT, UR7, 0xa00, URZ ;  /* 0x00000a0007089890 */ /* 0x000fe2000fffe0ff */
[----:B------:R-:W-:Y:S01]  /*5060*/  @!P4 R2UR UR18, R20 ;  /* 0x000000001412c2ca */ /* 0x000fe200000e0000 */
[----:B------:R-:W-:Y:S01]  /*5070*/  VOTEU.ALL UP1, P4 ;  /* 0x0000000000ff7886 */ /* 0x000fe20002020000 */
[----:B------:R-:W-:Y:S01]  /*5080*/  @!P4 IMAD.MOV.U32 R20, RZ, RZ, 0x1000 ;  /* 0x00001000ff14c424 */ /* 0x000fe200078e00ff */
[----:B------:R-:W-:Y:S01]  /*5090*/  @!P4 R2UR UR19, R21 ;  /* 0x000000001513c2ca */ /* 0x000fe200000e0000 */
[----:B------:R-:W-:Y:S01]  /*50a0*/  UMOV UR12, UR36 ;  /* 0x00000024000c7c82 */ /* 0x000fe20008000000 */
[----:B------:R-:W-:Y:S01]  /*50b0*/  UPRMT UR14, UR37, 0x654, UR25 ;  /* 0x00000654250e7896 */ /* 0x000fe20008000019 */
[----:B------:R-:W-:Y:S10]  /*50c0*/  VIADD R30, R30, 0x1 ;  /* 0x000000011e1e7836 */ /* 0x000ff40000000000 */
[----:B------:R1:W-:Y:S02]  /*50d0*/  @!UP2 UTMALDG.3D [UR24], [UR18], desc[UR16] ;  /* 0x000010181200a5b4 */ /* 0x0003e40008011000 */
[----:B-1----:R-:W-:Y:S01]  /*50e0*/  @!P1 ISETP.NE.AND P2, PT, R3, 0x1, PT ;  /* 0x000000010300980c */ /* 0x002fe20003f45270 */
[C---:B----4-:R-:W-:Y:S01]  /*50f0*/  @!P1 IMAD.HI.U32 R14, R13.reuse, R14, RZ ;  /* 0x0000000e0d0e9227 */ /* 0x050fe200078e00ff */
[----:B-----5:R-:W-:Y:S01]  /*5100*/  @!P1 ISETP.NE.AND P0, PT, R10, 0x1, PT ;  /* 0x000000010a00980c */ /* 0x020fe20003f05270 */
[----:B------:R1:W-:Y:S01]  /*5110*/  @!UP1 UTMALDG.3D [UR8], [UR18], desc[UR16] ;  /* 0x00001008120095b4 */ /* 0x0003e20008011000 */
[----:B------:R1:W-:Y:S01]  /*5120*/  @!P4 SYNCS.ARRIVE.TRANS64.RED.A0TR RZ, [UR7+0xd0], R20 ;  /* 0x0000d014ffffc9a7 */ /* 0x0003e20008300407 */
[C---:B------:R-:W-:Y:S01]  /*5130*/  @!P1 IMAD.HI.U32 R11, R8.reuse, R11, RZ ;  /* 0x0000000b080b9227 */ /* 0x040fe200078e00ff */
[----:B------:R-:W-:Y:S04]  /*5140*/  @!P1 SHF.R.U32.HI R14, RZ, R15, R14 ;  /* 0x0000000fff0e9219 */ /* 0x000fe8000001160e */
[----:B--2---:R-:W-:Y:S02]  /*5150*/  @!P1 SHF.R.U32.HI R9, RZ, R0, R11 ;  /* 0x00000000ff099219 */ /* 0x004fe4000001160b */
[----:B------:R-:W-:Y:S02]  /*5160*/  @!P1 SEL R14, R13, R14, !P2 ;  /* 0x0000000e0d0e9207 */ /* 0x000fe40005000000 */
[----:B------:R-:W-:Y:S05]  /*5170*/  @!P1 SEL R9, R8, R9, !P0 ;  /* 0x0000000908099207 */ /* 0x000fea0004000000 */
[----:B------:R-:W-:Y:S01]  /*5180*/  @!P1 IMAD.IADD R0, R9, 0x1, -R14 ;  /* 0x0000000109009824 */ /* 0x000fe200078e0a0e */
[----:B------:R-:W-:Y:S01]  /*5190*/  SYNCS.ARRIVE.TRANS64.RED.A1T0 RZ, [UR14], RZ ;  /* 0x000000ffffff79a7 */ /* 0x000fe2000810040e */
[----:B------:R-:W-:Y:S02]  /*51a0*/  @!P1 IMAD.IADD R9, R14, 0x1, -R9 ;  /* 0x000000010e099824 */ /* 0x000fe400078e0a09 */
[----:B------:R-:W-:Y:S02]  /*51b0*/  @!P1 IMAD R13, R0, R3, R13 ;  /* 0x00000003000d9224 */ /* 0x000fe400078e020d */
[----:B------:R-:W-:Y:S01]  /*51c0*/  @!P1 IMAD R8, R9, R10, R8 ;  /* 0x0000000a09089224 */ /* 0x000fe200078e0208 */
[----:B------:R-:W2:Y:S02]  /*51d0*/  SYNCS.PHASECHK.TRANS64.TRYWAIT P5, [UR7+0xe8], R12 ;  /* 0x0000e80cff0075a7 */ /* 0x000ea400080a1107 */
[----:B-12---:R-:W-:Y:S05]  /*51e0*/  @!P5 BRA `(.L_x_103) ;  /* 0x0000003800bcd947 */ /* 0x006fea0003800000 */
.L_x_186:
[----:B-1----:R-:W-:Y:S01]  /*51f0*/  @!P4 IADD3 R3, P0, PT, R32, 0x580, RZ ;  /* 0x000005802003c810 */ /* 0x002fe20007f1e0ff */
[----:B------:R-:W-:Y:S01]  /*5200*/  VOTEU.ALL UP1, P4 ;  /* 0x0000000000ff7886 */ /* 0x000fe20002020000 */
[----:B------:R-:W-:Y:S01]  /*5210*/  VOTEU.ALL UP2, P4 ;  /* 0x0000000000ff7886 */ /* 0x000fe20002040000 */
[----:B------:R-:W-:Y:S01]  /*5220*/  UMOV UR14, 0x0 ;  /* 0x00000000000e7882 */ /* 0x000fe20000000000 */
[----:B------:R-:W-:Y:S01]  /*5230*/  @!P4 R2UR UR9, R3 ;  /* 0x000000000309c2ca */ /* 0x000fe200000e0000 */
[----:B------:R-:W-:Y:S01]  /*5240*/  @!P4 IMAD.X R0, RZ, RZ, R33, P0 ;  /* 0x000000ffff00c224 */ /* 0x000fe200000e0621 */
[----:B------:R-:W-:Y:S01]  /*5250*/  @!UP1 UIADD3 UR17, UPT, UPT, UR7, 0xd8, URZ ;  /* 0x000000d807119890 */ /* 0x000fe2000fffe0ff */
[----:B------:R-:W-:Y:S01]  /*5260*/  ISETP.NE.AND P0, PT, R30, 0x2, PT ;  /* 0x000000021e00780c */ /* 0x000fe20003f05270 */
[----:B------:R-:W-:Y:S01]  /*5270*/  @!UP1 UIADD3 UR18, UPT, UPT, UR26, 0x20, URZ ;  /* 0x000000201a129890 */ /* 0x000fe2000fffe0ff */
[----:B------:R-:W-:Y:S01]  /*5280*/  LOP3.LUT R31, R31, 0x1, RZ, 0x3c, !PT ;  /* 0x000000011f1f7812 */ /* 0x000fe200078e3cff */
[----:B------:R-:W-:Y:S01]  /*5290*/  @!UP1 UIADD3 UR16, UPT, UPT, UR7, 0x1200, URZ ;  /* 0x0000120007109890 */ /* 0x000fe2000fffe0ff */
[----:B------:R-:W-:Y:S01]  /*52a0*/  @!P4 R2UR UR8, R0 ;  /* 0x000000000008c2ca */ /* 0x000fe200000e0000 */
[----:B------:R-:W-:Y:S01]  /*52b0*/  UMOV UR15, 0x10000000 ;  /* 0x10000000000f7882 */ /* 0x000fe20000000000 */
[----:B------:R-:W-:Y:S01]  /*52c0*/  UMOV UR19, UR27 ;  /* 0x0000001b00137c82 */ /* 0x000fe20008000000 */
[----:B------:R-:W-:Y:S01]  /*52d0*/  UMOV UR20, UR36 ;  /* 0x0000002400147c82 */ /* 0x000fe20008000000 */
[----:B------:R-:W-:Y:S01]  /*52e0*/  @!UP1 UIADD3 UR10, UPT, UPT, UR26, 0x60, URZ ;  /* 0x000000601a0a9890 */ /* 0x000fe2000fffe0ff */
[----:B------:R-:W-:Y:S01]  /*52f0*/  SEL R0, RZ, 0x1, P0 ;  /* 0x00000001ff007807 */ /* 0x000fe20000000000 */
[----:B------:R-:W-:Y:S01]  /*5300*/  IMAD.U32 R10, RZ, RZ, UR9 ;  /* 0x00000009ff0a7e24 */ /* 0x000fe2000f8e00ff */
[----:B------:R-:W-:Y:S01]  /*5310*/  UMOV UR11, UR27 ;  /* 0x0000001b000b7c82 */ /* 0x000fe20008000000 */
[----:B------:R-:W-:Y:S01]  /*5320*/  UMOV UR12, UR36 ;  /* 0x00000024000c7c82 */ /* 0x000fe20008000000 */
[----:B------:R-:W-:Y:S01]  /*5330*/  UMOV UR9, UR17 ;  /* 0x0000001100097c82 */ /* 0x000fe20008000000 */
[----:B------:R-:W-:Y:S01]  /*5340*/  @P3 R2UR UR36, R28 ;  /* 0x000000001c2432ca */ /* 0x000fe200000e0000 */
[----:B------:R-:W-:Y:S01]  /*5350*/  IMAD.IADD R20, R8, 0x1, R83 ;  /* 0x0000000108147824 */ /* 0x000fe200078e0253 */
[----:B------:R-:W-:Y:S01]  /*5360*/  @!P4 R2UR UR22, R10 ;  /* 0x000000000a16c2ca */ /* 0x000fe200000e0000 */
[----:B------:R-:W-:Y:S01]  /*5370*/  IMAD.U32 R11, RZ, RZ, UR8 ;  /* 0x00000008ff0b7e24 */ /* 0x000fe2000f8e00ff */
[----:B------:R-:W-:Y:S01]  /*5380*/  @!UP1 UIADD3 UR8, UPT, UPT, UR7, 0x1a00, URZ ;  /* 0x00001a0007089890 */ /* 0x000fe2000fffe0ff */
[----:B------:R-:W-:Y:S01]  /*5390*/  LOP3.LUT R29, R29, R0, RZ, 0x3c, !PT ;  /* 0x000000001d1d7212 */ /* 0x000fe200078e3cff */
[----:B------:R-:W-:Y:S01]  /*53a0*/  VOTEU.ALL UP1, P4 ;  /* 0x0000000000ff7886 */ /* 0x000fe20002020000 */
[----:B------:R-:W-:Y:S01]  /*53b0*/  IMAD.IADD R21, R13, 0x1, R90 ;  /* 0x000000010d157824 */ /* 0x000fe200078e025a */
[----:B------:R-:W-:Y:S02]  /*53c0*/  @!P4 R2UR UR23, R11 ;  /* 0x000000000b17c2ca */ /* 0x000fe400000e0000 */
[----:B------:R-:W-:Y:S11]  /*53d0*/  SEL R30, R30, RZ, P0 ;  /* 0x000000ff1e1e7207 */ /* 0x000ff60000000000 */
[----:B------:R2:W-:Y:S01]  /*53e0*/  @!UP2 UTMALDG.3D [UR16], [UR22], desc[UR14] ;  /* 0x00000e101600a5b4 */ /* 0x0005e20008011000 */
[----:B------:R2:W-:Y:S01]  /*53f0*/  @!UP1 UTMALDG.3D [UR8], [UR22], desc[UR14] ;  /* 0x00000e08160095b4 */ /* 0x0005e20008011000 */
[----:B------:R2:W-:Y:S01]  /*5400*/  @!P4 SYNCS.ARRIVE.TRANS64.RED.A0TR RZ, [UR7+0xd8], R23 ;  /* 0x0000d817ffffc9a7 */ /* 0x0005e20008300407 */
[----:B------:R-:W-:Y:S01]  /*5410*/  UPLOP3.LUT UP1, UPT, UPT, UPT, UPT, 0x80, 0x8 ;  /* 0x000000000008789c */ /* 0x000fe20003f2f070 */
[----:B------:R-:W-:Y:S01]  /*5420*/  SYNCS.ARRIVE.TRANS64.RED.A1T0 RZ, [UR13], RZ ;  /* 0x000000ffffff79a7 */ /* 0x000fe2000810040d */
[----:B------:R-:W-:Y:S09]  /*5430*/  @P3 BRA `(.L_x_104) ;  /* 0xfffffff400203947 */ /* 0x000ff2000383ffff */
[----:B------:R-:W-:-:S04]  /*5440*/  SHF.L.U32 R3, R31, 0x1f, RZ ;  /* 0x0000001f1f037819 */ /* 0x000fc800000006ff */
[----:B------:R-:W1:Y:S02]  /*5450*/  SYNCS.PHASECHK.TRANS64.TRYWAIT P0, [UR7+0xe0], R3 ;  /* 0x0000e003ff0075a7 */ /* 0x000e640008001107 */
[----:B-1----:R-:W-:Y:S05]  /*5460*/  @!P0 BRA `(.L_x_105) ;  /* 0x0000003800348947 */ /* 0x002fea0003800000 */
.L_x_188:
[----:B-1----:R-:W-:-:S07]  /*5470*/  MOV R0, UR7 ;  /* 0x0000000700007c02 */ /* 0x002fce0008000f00 */
.L_x_106:
[----:B-1----:R-:W-:-:S04]  /*5480*/  SHF.L.U32 R3, R31, 0x1f, RZ ;  /* 0x0000001f1f037819 */ /* 0x002fc800000006ff */
[----:B------:R1:W4:Y:S03]  /*5490*/  SYNCS.PHASECHK.TRANS64.TRYWAIT P0, [R0+URZ+0xe8], R3 ;  /* 0x0000e803000075a7 */ /* 0x00032600080011ff */
[----:B----4-:R-:W-:Y:S05]  /*54a0*/  @!P0 NANOSLEEP.SYNCS 0x989680 ;  /* 0x009896800000895d */ /* 0x010fea0003900000 */
[----:B------:R-:W4:Y:S02]  /*54b0*/  @!P0 SYNCS.PHASECHK.TRANS64 P0, [R0+URZ+0xe8], R3 ;  /* 0x0000e803000085a7 */ /* 0x000f2400080010ff */
[----:B--2-4-:R-:W-:Y:S05]  /*54c0*/  @P0 EXIT ;  /* 0x000000000000094d */ /* 0x014fea0003800000 */
[----:B------:R-:W-:Y:S05]  /*54d0*/  BRA `(.L_x_106) ;  /* 0xfffffffc00e87947 */ /* 0x000fea000383ffff */
.L_x_95:
[----:B------:R-:W-:-:S06]  /*54e0*/  UISETP.GE.AND UP1, UPT, UR10, 0x4, UPT ;  /* 0x000000040a00788c */ /* 0x000fcc000bf26270 */
[----:B------:R-:W-:-:S13]  /*54f0*/  PLOP3.LUT P0, PT, PT, PT, UP1, 0x80, 0x8 ;  /* 0x000000000008781c */ /* 0x000fda0003f0f018 */
[----:B------:R-:W-:Y:S05]  /*5500*/  @!P0 EXIT ;  /* 0x000000000000894d */ /* 0x000fea0003800000 */
[----:B------:R-:W-:Y:S01]  /*5510*/  BAR.SYNC.DEFER_BLOCKING 0x6, 0xa0 ;  /* 0x0182800000007b1d */ /* 0x000fe20000010000 */
[C---:B------:R-:W-:Y:S01]  /*5520*/  IMAD.SHL.U32 R96, R108.reuse, 0x20, RZ ;  /* 0x000000206c607824 */ /* 0x040fe200078e00ff */
[----:B------:R-:W-:Y:S01]  /*5530*/  CS2R R104, SRZ ;  /* 0x0000000000687805 */ /* 0x000fe2000001ff00 */
[C---:B------:R-:W-:Y:S02]  /*5540*/  IMAD.SHL.U32 R4, R97.reuse, 0x200000, RZ ;  /* 0x0020000061047824 */ /* 0x040fe400078e00ff */
[C---:B------:R-:W-:Y:S01]  /*5550*/  IMAD.SHL.U32 R2, R108.reuse, 0x4, RZ ;  /* 0x000000046c027824 */ /* 0x040fe200078e00ff */
[----:B------:R-:W-:Y:S02]  /*5560*/  UMOV UR49, 0x400 ;  /* 0x0000040000317882 */ /* 0x000fe40000000000 */
[----:B------:R-:W1:Y:S01]  /*5570*/  LDC R93, c[0x0][0x370] ;  /* 0x0000dc00ff5d7b82 */ /* 0x000e620000000800 */
[----:B------:R-:W-:Y:S01]  /*5580*/  ULEA UR49, UR37, UR49, 0x18 ;  /* 0x0000003125317291 */ /* 0x000fe2000f8ec0ff */
[----:B------:R-:W-:Y:S01]  /*5590*/  IMAD.U32 R47, R108, 0x10000, RZ ;  /* 0x000100006c2f7824 */ /* 0x000fe200078e00ff */
[C---:B------:R-:W-:Y:S01]  /*55a0*/  LOP3.LUT R3, R96.reuse, 0x80, RZ, 0xc0, !PT ;  /* 0x0000008060037812 */ /* 0x040fe200078ec0ff */
[----:B------:R-:W-:Y:S01]  /*55b0*/  IMAD.SHL.U32 R6, R97, 0x400, RZ ;  /* 0x0000040061067824 */ /* 0x000fe200078e00ff */
[----:B------:R-:W-:Y:S01]  /*55c0*/  LOP3.LUT R95, R96, 0xb60, RZ, 0xc0, !PT ;  /* 0x00000b60605f7812 */ /* 0x000fe200078ec0ff */
[----:B------:R-:W-:Y:S01]  /*55d0*/  UIADD3 UR4, UPT, UPT, UR49, 0x2200, URZ ;  /* 0x0000220031047890 */ /* 0x000fe2000fffe0ff */
[----:B------:R-:W-:Y:S01]  /*55e0*/  LOP3.LUT R4, R4, 0x200000, RZ, 0xc0, !PT ;  /* 0x0020000004047812 */ /* 0x000fe200078ec0ff */
[----:B------:R-:W2:Y:S01]  /*55f0*/  LDC R42, c[0x0][0xb0c] ;  /* 0x0002c300ff2a7b82 */ /* 0x000ea20000000800 */
[----:B------:R-:W-:Y:S01]  /*5600*/  LOP3.LUT R2, R3, 0x10, R2, 0xf8, !PT ;  /* 0x0000001003027812 */ /* 0x000fe200078ef802 */
[----:B------:R-:W-:Y:S01]  /*5610*/  IMAD.MOV.U32 R44, RZ, RZ, RZ ;  /* 0x000000ffff2c7224 */ /* 0x000fe200078e00ff */
[----:B------:R-:W-:Y:S01]  /*5620*/  LOP3.LUT R95, R95, 0x400, R6, 0xf8, !PT ;  /* 0x000004005f5f7812 */ /* 0x000fe200078ef806 */
[----:B------:R-:W-:Y:S01]  /*5630*/  IMAD.MOV.U32 R106, RZ, RZ, RZ ;  /* 0x000000ffff6a7224 */ /* 0x000fe200078e00ff */
[----:B------:R-:W-:Y:S01]  /*5640*/  LOP3.LUT R47, R4, 0x400000, R47, 0xf8, !PT ;  /* 0x00400000042f7812 */ /* 0x000fe200078ef82f */
[----:B------:R-:W-:Y:S01]  /*5650*/  IMAD.MOV.U32 R111, RZ, RZ, RZ ;  /* 0x000000ffff6f7224 */ /* 0x000fe200078e00ff */
[----:B------:R-:W-:Y:S01]  /*5660*/  LOP3.LUT P0, RZ, R96, 0x80, RZ, 0xc0, !PT ;  /* 0x0000008060ff7812 */ /* 0x000fe2000780c0ff */
[----:B------:R-:W3:Y:S01]  /*5670*/  LDC R92, c[0x0][0xb20] ;  /* 0x0002c800ff5c7b82 */ /* 0x000ee20000000800 */
[----:B------:R-:W4:Y:S01]  /*5680*/  LDS R0, [UR49+0x1b0] ;  /* 0x0001b031ff007984 */ /* 0x000f220008000800 */
[----:B------:R-:W-:Y:S01]  /*5690*/  LOP3.LUT R95, R95, R2, RZ, 0xfc, !PT ;  /* 0x000000025f5f7212 */ /* 0x000fe200078efcff */
[----:B------:R-:W-:Y:S01]  /*56a0*/  IMAD.MOV.U32 R99, RZ, RZ, RZ ;  /* 0x000000ffff637224 */ /* 0x000fe200078e00ff */
[----:B------:R-:W-:Y:S01]  /*56b0*/  P2R R2, PR, RZ, 0x1 ;  /* 0x00000001ff027803 */ /* 0x000fe20000000000 */
[----:B------:R-:W-:Y:S01]  /*56c0*/  IMAD.U32 R107, RZ, RZ, UR4 ;  /* 0x00000004ff6b7e24 */ /* 0x000fe2000f8e00ff */
[----:B------:R-:W-:Y:S01]  /*56d0*/  LOP3.LUT R108, R108, 0x60, RZ, 0xc0, !PT ;  /* 0x000000606c6c7812 */ /* 0x000fe200078ec0ff */
[----:B------:R-:W1:Y:S01]  /*56e0*/  LDCU.64 UR52, c[0x0][0x348] ;  /* 0x00006900ff3477ac */ /* 0x000e620008000a00 */
[----:B------:R-:W1:Y:S01]  /*56f0*/  LDC R41, c[0x0][0xb30] ;  /* 0x0002cc00ff297b82 */ /* 0x000e620000000800 */
[----:B------:R-:W1:Y:S01]  /*5700*/  LDCU.64 UR38, c[0x0][0x888] ;  /* 0x00011100ff2677ac */ /* 0x000e620008000a00 */
[----:B------:R-:W1:Y:S06]  /*5710*/  LDCU.64 UR44, c[0x0][0x890] ;  /* 0x00011200ff2c77ac */ /* 0x000e6c0008000a00 */
[----:B------:R-:W1:Y:S01]  /*5720*/  LDC.64 R88, c[0x0][0xb10] ;  /* 0x0002c400ff587b82 */ /* 0x000e620000000a00 */
[----:B------:R-:W-:-:S07]  /*5730*/  UIADD3 UR48, UPT, UPT, UR49, 0x200, URZ ;  /* 0x0000020031307890 */ /* 0x000fce000fffe0ff */
[----:B------:R-:W1:Y:S08]  /*5740*/  LDC.64 R38, c[0x0][0xb18] ;  /* 0x0002c600ff267b82 */ /* 0x000e700000000a00 */
[----:B------:R-:W1:Y:S08]  /*5750*/  LDC.64 R36, c[0x0][0xb28] ;  /* 0x0002ca00ff247b82 */ /* 0x000e700000000a00 */
[----:B------:R-:W1:Y:S01]  /*5760*/  LDC.64 R86, c[0x0][0x8b0] ;  /* 0x00022c00ff567b82 */ /* 0x000e620000000a00 */
[----:B----4-:R-:W-:-:S07]  /*5770*/  IMAD.IADD R47, R0, 0x1, R47 ;  /* 0x00000001002f7824 */ /* 0x010fce00078e022f */
[----:B------:R-:W4:Y:S08]  /*5780*/  LDC.64 R84, c[0x0][0x8a8] ;  /* 0x00022a00ff547b82 */ /* 0x000f300000000a00 */
[----:B--23--:R-:W1:Y:S02]  /*5790*/  LDC R94, c[0x0][0x374] ;  /* 0x0000dd00ff5e7b82 */ /* 0x00ce640000000800 */
.L_x_132:
[----:B------:R-:W-:Y:S02]  /*57a0*/  LEA R0, R111, UR49, 0x3 ;  /* 0x000000316f007c11 */ /* 0x000fe4000f8e18ff */
[----:B------:R-:W-:Y:S02]  /*57b0*/  SHF.L.U32 R3, R105, 0x1f, RZ ;  /* 0x0000001f69037819 */ /* 0x000fe400000006ff */
[----:B------:R-:W-:Y:S02]  /*57c0*/  LEA R16, R111, UR49, 0x4 ;  /* 0x000000316f107c11 */ /* 0x000fe4000f8e20ff */
[----:B------:R-:W2:Y:S02]  /*57d0*/  SYNCS.PHASECHK.TRANS64.TRYWAIT P0, [R0+URZ+0x100], R3 ;  /* 0x00010003000075a7 */ /* 0x000ea400080011ff */
[----:B-12---:R-:W-:Y:S05]  /*57e0*/  @!P0 BRA `(.L_x_107) ;  /* 0x00000034006c8947 */ /* 0x006fea0003800000 */
.L_x_189:
[----:B------:R-:W3:Y:S01]  /*57f0*/  LDC.64 R12, c[0x0][0xb10] ;  /* 0x0002c400ff0c7b82 */ /* 0x000ee20000000a00 */
[----:B------:R-:W4:Y:S01]  /*5800*/  LDS.128 R16, [R16+0x190] ;  /* 0x0001900010107984 */ /* 0x000f220000000c00 */
[----:B-1----:R-:W-:Y:S01]  /*5810*/  ISETP.NE.AND P1, PT, R41, 0x1, PT ;  /* 0x000000012900780c */ /* 0x002fe20003f25270 */
[----:B--2---:R-:W-:Y:S01]  /*5820*/  VIADD R0, R0, 0x110 ;  /* 0x0000011000007836 */ /* 0x004fe20000000000 */
[----:B------:R-:W-:Y:S04]  /*5830*/  ISETP.GE.AND P0, PT, R40, 0x1, PT ;  /* 0x000000012800780c */ /* 0x000fe80003f06270 */
[----:B------:R-:W1:Y:S01]  /*5840*/  LDC.64 R10, c[0x0][0xb18] ;  /* 0x0002c600ff0a7b82 */ /* 0x000e620000000a00 */
[----:B------:R-:W-:Y:S01]  /*5850*/  PRMT R0, RZ, 0x654, R0 ;  /* 0x00000654ff007816 */ /* 0x000fe20000000000 */
[----:B------:R-:W-:Y:S01]  /*5860*/  @!PT LDS RZ, [RZ] ;  /* 0x00000000fffff984 */ /* 0x000fe20000000800 */
[----:B------:R-:W-:Y:S01]  /*5870*/  @!PT LDS RZ, [RZ] ;  /* 0x00000000fffff984 */ /* 0x000fe20000000800 */
[----:B------:R-:W-:Y:S01]  /*5880*/  @!PT LDS RZ, [RZ] ;  /* 0x00000000fffff984 */ /* 0x000fe20000000800 */
[----:B------:R-:W-:Y:S01]  /*5890*/  @!PT LDS RZ, [RZ] ;  /* 0x00000000fffff984 */ /* 0x000fe20000000800 */
[----:B------:R2:W-:Y:S06]  /*58a0*/  MEMBAR.ALL.CTA ;  /* 0x0000000000007992 */ /* 0x0005ec0000008000 */
[----:B--2---:R-:W2:Y:S01]  /*58b0*/  FENCE.VIEW.ASYNC.S ;  /* 0x00000000000073c6 */ /* 0x004ea20000000000 */
[----:B------:R-:W1:Y:S08]  /*58c0*/  @!P1 LDC R14, c[0x0][0xb20] ;  /* 0x0002c800ff0e9b82 */ /* 0x000e700000000800 */
[----:B------:R-:W1:Y:S01]  /*58d0*/  @!P1 LDC R9, c[0x0][0xb0c] ;  /* 0x0002c300ff099b82 */ /* 0x000e620000000800 */
[----:B--2---:R2:W-:Y:S01]  /*58e0*/  SYNCS.ARRIVE.TRANS64.RED.A1T0 RZ, [R0+URZ], RZ ;  /* 0x000000ff00ff79a7 */ /* 0x0045e200081004ff */
[----:B----4-:R-:W-:Y:S04]  /*58f0*/  LOP3.LUT P4, RZ, R18, 0x1, RZ, 0xc0, !PT ;  /* 0x0000000112ff7812 */ /* 0x010fe8000788c0ff */
[----:B------:R-:W-:Y:S09]  /*5900*/  P2R R109, PR, RZ, 0x10 ;  /* 0x00000010ff6d7803 */ /* 0x000ff20000000000 */
[----:B------:R-:W-:Y:S02]  /*5910*/  @P4 MOV R45, R16 ;  /* 0x00000010002d4202 */ /* 0x000fe40000000f00 */
[----:B------:R-:W-:Y:S01]  /*5920*/  @P4 LOP3.LUT R43, R17, 0xffff, RZ, 0xc0, !PT ;  /* 0x0000ffff112b4812 */ /* 0x000fe200078ec0ff */
[----:B--23--:R-:W-:Y:S06]  /*5930*/  @!P0 BRA `(.L_x_108) ;  /* 0x0000000000a48947 */ /* 0x00cfec0003800000 */
[----:B------:R-:W-:Y:S01]  /*5940*/  IMAD.HI.U32 R23, R94, R39, RZ ;  /* 0x000000275e177227 */ /* 0x000fe200078e00ff */
[----:B------:R-:W-:Y:S02]  /*5950*/  ISETP.NE.AND P0, PT, R38, 0x1, PT ;  /* 0x000000012600780c */ /* 0x000fe40003f05270 */
[----:B------:R-:W-:Y:S01]  /*5960*/  ISETP.NE.AND P2, PT, R40, 0x1, PT ;  /* 0x000000012800780c */ /* 0x000fe20003f45270 */
[----:B------:R-:W-:Y:S01]  /*5970*/  IMAD.HI.U32 R22, R93, R88, RZ ;  /* 0x000000585d167227 */ /* 0x000fe200078e00ff */
[----:B------:R-:W-:Y:S02]  /*5980*/  SHF.R.U32.HI R23, RZ, R92, R23 ;  /* 0x0000005cff177219 */ /* 0x000fe40000011617 */
[----:B------:R-:W-:Y:S01]  /*5990*/  ISETP.NE.AND P3, PT, R42, 0x1, PT ;  /* 0x000000012a00780c */ /* 0x000fe20003f65270 */
[----:B------:R-:W-:Y:S01]  /*59a0*/  IMAD.HI.U32 R26, R45, R88, RZ ;  /* 0x000000582d1a7227 */ /* 0x000fe200078e00ff */
[----:B------:R-:W-:Y:S02]  /*59b0*/  SHF.R.U32.HI R22, RZ, R89, R22 ;  /* 0x00000059ff167219 */ /* 0x000fe40000011616 */
[----:B------:R-:W-:Y:S01]  /*59c0*/  SEL R3, R94, R23, !P0 ;  /* 0x000000175e037207 */ /* 0x000fe20004000000 */
[----:B------:R-:W-:Y:S01]  /*59d0*/  IMAD.HI.U32 R23, R43, R39, RZ ;  /* 0x000000272b177227 */ /* 0x000fe200078e00ff */
[----:B------:R-:W-:Y:S02]  /*59e0*/  SEL R7, R93, R22, !P3 ;  /* 0x000000165d077207 */ /* 0x000fe40005800000 */
[----:B------:R-:W-:Y:S01]  /*59f0*/  SHF.R.U32.HI R26, RZ, R89, R26 ;  /* 0x00000059ff1a7219 */ /* 0x000fe2000001161a */
[-C--:B------:R-:W-:Y:S04]  /*5a00*/  IMAD.HI.U32 R22, R3, R36.reuse, RZ ;  /* 0x0000002403167227 */ /* 0x080fe800078e00ff */
[----:B------:R-:W-:Y:S01]  /*5a10*/  IMAD.HI.U32 R24, R7, R36, RZ ;  /* 0x0000002407187227 */ /* 0x000fe200078e00ff */
[-C--:B------:R-:W-:Y:S02]  /*5a20*/  @P2 SHF.R.U32.HI R3, RZ, R37.reuse, R22 ;  /* 0x00000025ff032219 */ /* 0x080fe40000011616 */
[----:B------:R-:W-:Y:S02]  /*5a30*/  SHF.R.U32.HI R22, RZ, R92, R23 ;  /* 0x0000005cff167219 */ /* 0x000fe40000011617 */
[----:B------:R-:W-:Y:S01]  /*5a40*/  @P2 SHF.R.U32.HI R7, RZ, R37, R24 ;  /* 0x00000025ff072219 */ /* 0x000fe20000011618 */
[C---:B------:R-:W-:Y:S01]  /*5a50*/  IMAD R2, R40.reuse, R3, RZ ;  /* 0x0000000328027224 */ /* 0x040fe200078e02ff */
[----:B------:R-:W-:Y:S02]  /*5a60*/  SEL R5, R43, R22, !P0 ;  /* 0x000000162b057207 */ /* 0x000fe40004000000 */
[----:B------:R-:W-:Y:S01]  /*5a70*/  SEL R3, R45, R26, !P3 ;  /* 0x0000001a2d037207 */ /* 0x000fe20005800000 */
[----:B------:R-:W-:Y:S01]  /*5a80*/  IMAD R4, R40, R7, RZ ;  /* 0x0000000728047224 */ /* 0x000fe200078e02ff */
[C---:B------:R-:W-:Y:S01]  /*5a90*/  ISETP.GE.AND P0, PT, R5.reuse, R2, PT ;  /* 0x000000020500720c */ /* 0x040fe20003f06270 */
[----:B------:R-:W-:Y:S03]  /*5aa0*/  IMAD.HI.U32 R6, R5, R36, RZ ;  /* 0x0000002405067227 */ /* 0x000fe600078e00ff */
[----:B------:R-:W-:Y:S01]  /*5ab0*/  ISETP.GE.OR P0, PT, R3, R4, P0 ;  /* 0x000000040300720c */ /* 0x000fe20000706670 */
[----:B------:R-:W-:Y:S01]  /*5ac0*/  IMAD.MOV R4, RZ, RZ, -R3 ;  /* 0x000000ffff047224 */ /* 0x000fe200078e0a03 */
[-C--:B------:R-:W-:Y:S03]  /*5ad0*/  SHF.R.U32.HI R6, RZ, R37.reuse, R6 ;  /* 0x00000025ff067219 */ /* 0x080fe60000011606 */
[----:B------:R-:W-:Y:S01]  /*5ae0*/  IMAD R45, R42, R4, R45 ;  /* 0x000000042a2d7224 */ /* 0x000fe200078e022d */
[----:B------:R-:W-:Y:S05]  /*5af0*/  SEL R15, R5, R6, !P2 ;  /* 0x00000006050f7207 */ /* 0x000fea0005000000 */
[----:B------:R-:W-:Y:S02]  /*5b00*/  IMAD.MOV R6, RZ, RZ, -R15 ;  /* 0x000000ffff067224 */ /* 0x000fe400078e0a0f */
[C---:B------:R-:W-:Y:S04]  /*5b10*/  @!P0 IMAD.HI.U32 R2, R3.reuse, R36, RZ ;  /* 0x0000002403028227 */ /* 0x040fe800078e00ff */
[----:B------:R-:W-:Y:S01]  /*5b20*/  IMAD R6, R40, R6, R5 ;  /* 0x0000000628067224 */ /* 0x000fe200078e0205 */
[----:B------:R-:W-:Y:S04]  /*5b30*/  @!P0 SHF.R.U32.HI R2, RZ, R37, R2 ;  /* 0x00000025ff028219 */ /* 0x000fe80000011602 */
[----:B------:R-:W-:Y:S02]  /*5b40*/  @!P0 SEL R0, R3, R2, !P2 ;  /* 0x0000000203008207 */ /* 0x000fe40005000000 */
[----:B------:R-:W-:Y:S02]  /*5b50*/  IADD3 R2, PT, PT, -R5, RZ, RZ ;  /* 0x000000ff05027210 */ /* 0x000fe40007ffe1ff */
[----:B------:R-:W-:Y:S01]  /*5b60*/  @!P0 IADD3 R8, PT, PT, R15, -R0, RZ ;  /* 0x800000000f088210 */ /* 0x000fe20007ffe0ff */
[----:B------:R-:W-:Y:S02]  /*5b70*/  @!P0 IMAD R0, R7, R6, R0 ;  /* 0x0000000607008224 */ /* 0x000fe400078e0200 */
[----:B------:R-:W-:Y:S02]  /*5b80*/  IMAD R43, R38, R2, R43 ;  /* 0x00000002262b7224 */ /* 0x000fe400078e022b */
[----:B------:R-:W-:Y:S02]  /*5b90*/  @!P0 IMAD R5, R8, R40, R3 ;  /* 0x0000002808058224 */ /* 0x000fe400078e0203 */
[----:B------:R-:W-:Y:S04]  /*5ba0*/  @!P0 IMAD.MOV.U32 R3, RZ, RZ, R0 ;  /* 0x000000ffff038224 */ /* 0x000fe800078e0000 */
[----:B------:R-:W-:Y:S02]  /*5bb0*/  IMAD R45, R3, R42, R45 ;  /* 0x0000002a032d7224 */ /* 0x000fe400078e022d */
[----:B------:R-:W-:Y:S07]  /*5bc0*/  IMAD R43, R5, R38, R43 ;  /* 0x00000026052b7224 */ /* 0x000fee00078e022b */
.L_x_108:
[----:B-1----:R-:W-:Y:S01]  /*5bd0*/  @!P1 ISETP.NE.AND P0, PT, R10, 0x1, PT ;  /* 0x000000010a00980c */ /* 0x002fe20003f05270 */
[----:B------:R-:W-:Y:S01]  /*5be0*/  @!P1 IMAD.HI.U32 R0, R45, R12, RZ ;  /* 0x0000000c2d009227 */ /* 0x000fe200078e00ff */
[----:B------:R-:W-:Y:S01]  /*5bf0*/  @!P1 ISETP.NE.AND P2, PT, R9, 0x1, PT ;  /* 0x000000010900980c */ /* 0x000fe20003f45270 */
[----:B------:R-:W-:Y:S01]  /*5c00*/  ULOP3.LUT UP0, URZ, UR48, 0x90, URZ, 0xc0, !UPT ;  /* 0x0000009030ff7892 */ /* 0x000fe2000f80c0ff */
[----:B------:R-:W-:Y:S01]  /*5c10*/  R2UR UR42, R21 ;  /* 0x00000000152a72ca */ /* 0x000fe200000e0000 */
[----:B------:R-:W-:Y:S01]  /*5c20*/  @!P1 IMAD.HI.U32 R3, R43, R11, RZ ;  /* 0x0000000b2b039227 */ /* 0x000fe200078e00ff */
[----:B------:R-:W-:Y:S02]  /*5c30*/  @!P1 SHF.R.U32.HI R0, RZ, R13, R0 ;  /* 0x0000000dff009219 */ /* 0x000fe40000011600 */
[----:B------:R-:W-:Y:S01]  /*5c40*/  R2UR UR41, R20 ;  /* 0x00000000142972ca */ /* 0x000fe200000e0000 */
[----:B------:R-:W-:Y:S01]  /*5c50*/  VIADD R111, R111, 0x1 ;  /* 0x000000016f6f7836 */ /* 0x000fe20000000000 */
[----:B------:R-:W-:Y:S02]  /*5c60*/  @!P1 SHF.R.U32.HI R2, RZ, R14, R3 ;  /* 0x0000000eff029219 */ /* 0x000fe40000011603 */
[----:B------:R-:W-:Y:S02]  /*5c70*/  @!P1 SEL R3, R45, R0, !P2 ;  /* 0x000000002d039207 */ /* 0x000fe40005000000 */
[----:B------:R-:W-:Y:S02]  /*5c80*/  @!P1 SEL R2, R43, R2, !P0 ;  /* 0x000000022b029207 */ /* 0x000fe40004000000 */
[----:B------:R-:W-:Y:S01]  /*5c90*/  @P4 SHF.R.U32.HI R98, RZ, 0x10, R17 ;  /* 0x00000010ff624819 */ /* 0x000fe20000011611 */
[----:B------:R-:W-:Y:S02]  /*5ca0*/  USHF.L.U32 UR42, UR42, 0x6, URZ ;  /* 0x000000062a2a7899 */ /* 0x000fe400080006ff */
[----:B------:R-:W-:Y:S02]  /*5cb0*/  @!P1 IMAD.IADD R0, R2, 0x1, -R3 ;  /* 0x0000000102009824 */ /* 0x000fe400078e0a03 */
[----:B------:R-:W-:Y:S01]  /*5cc0*/  @!P1 IMAD.IADD R2, R3, 0x1, -R2 ;  /* 0x0000000103029824 */ /* 0x000fe200078e0a02 */
[----:B------:R-:W-:Y:S01]  /*5cd0*/  USHF.L.U32 UR41, UR41, 0x7, URZ ;  /* 0x0000000729297899 */ /* 0x000fe200080006ff */
[----:B------:R-:W-:Y:S02]  /*5ce0*/  @!P1 IMAD R45, R0, R9, R45 ;  /* 0x00000009002d9224 */ /* 0x000fe400078e022d */
[----:B------:R-:W-:Y:S01]  /*5cf0*/  @!P1 IMAD R43, R2, R10, R43 ;  /* 0x0000000a022b9224 */ /* 0x000fe200078e022b */
[----:B------:R-:W-:Y:S08]  /*5d00*/  BRA.U !UP0, `(.L_x_109) ;  /* 0x0000000108407547 */ /* 0x000ff0000b800000 */
[----:B------:R-:W1:Y:S01]  /*5d10*/  LDCU.64 UR8, c[0x4][0x80] ;  /* 0x01001000ff0877ac */ /* 0x000e620008000a00 */
[----:B------:R-:W-:Y:S01]  /*5d20*/  MOV R3, 0x0 ;  /* 0x0000000000037802 */ /* 0x000fe20000000f00 */
[----:B------:R-:W-:Y:S02]  /*5d30*/  HFMA2 R12, -RZ, RZ, 0, 5.9604644775390625e-08 ;  /* 0x00000001ff0c7431 */ /* 0x000fe400000001ff */
[----:B------:R-:W-:Y:S02]  /*5d40*/  IMAD.MOV.U32 R8, RZ, RZ, 0x70 ;  /* 0x00000070ff087424 */ /* 0x000fe400078e00ff */
[----:B------:R-:W-:Y:S01]  /*5d50*/  IMAD.MOV.U32 R13, RZ, RZ, RZ ;  /* 0x000000ffff0d7224 */ /* 0x000fe200078e00ff */
[----:B------:R-:W2:Y:S01]  /*5d60*/  LDCU.64 UR6, c[0x4][0x88] ;  /* 0x01001100ff0677ac */ /* 0x000ea20008000a00 */
[----:B------:R-:W3:Y:S01]  /*5d70*/  LDC.64 R2, c[0x4][R3] ;  /* 0x0100000003027b82 */ /* 0x000ee20000000a00 */
[----:B------:R-:W4:Y:S01]  /*5d80*/  LDCU.64 UR4, c[0x4][0x8] ;  /* 0x01000100ff0477ac */ /* 0x000f220008000a00 */
[----:B-1----:R-:W-:Y:S01]  /*5d90*/  MOV R5, UR9 ;  /* 0x0000000900057c02 */ /* 0x002fe20008000f00 */
[----:B------:R-:W-:Y:S01]  /*5da0*/  IMAD.U32 R4, RZ, RZ, UR8 ;  /* 0x00000008ff047e24 */ /* 0x000fe2000f8e00ff */
[----:B--2---:R-:W-:Y:S01]  /*5db0*/  MOV R7, UR7 ;  /* 0x0000000700077c02 */ /* 0x004fe20008000f00 */
[----:B------:R-:W-:Y:S01]  /*5dc0*/  IMAD.U32 R6, RZ, RZ, UR6 ;  /* 0x00000006ff067e24 */ /* 0x000fe2000f8e00ff */
[----:B----4-:R-:W-:Y:S01]  /*5dd0*/  MOV R11, UR5 ;  /* 0x00000005000b7c02 */ /* 0x010fe20008000f00 */
[----:B------:R-:W-:Y:S02]  /*5de0*/  IMAD.U32 R10, RZ, RZ, UR4 ;  /* 0x00000004ff0a7e24 */ /* 0x000fe4000f8e00ff */
[----:B------:R-:W-:Y:S07]  /*5df0*/  LEPC R20, `(.L_x_109) ;  /* 0x000000001014794e */ /* 0x000fee0000000000 */
[----:B---3-5:R-:W-:Y:S05]  /*5e00*/  CALL.ABS.NOINC R2 ;  /* 0x0000000002007343 */ /* 0x028fea0003c00000 */
.L_x_109:
[----:B------:R-:W-:Y:S01]  /*5e10*/  LOP3.LUT P0, RZ, R107, 0x90, RZ, 0xc0, !PT ;  /* 0x000000906bff7812 */ /* 0x000fe2000780c0ff */
[----:B------:R-:W-:Y:S11]  /*5e20*/  BSSY.RECONVERGENT B6, `(.L_x_110) ;  /* 0x0000013000067945 */ /* 0x000ff60003800200 */
[----:B------:R-:W-:Y:S01]  /*5e30*/  @!UPT UIADD3 URZ, UPT, UPT, URZ, URZ, URZ ;  /* 0x000000fffffff290 */ /* 0x000fe2000fffe0ff */
[----:B------:R-:W-:Y:S05]  /*5e40*/  @!P0 BRA `(.L_x_111) ;  /* 0x0000000000408947 */ /* 0x000fea0003800000 */
        /* <DEDUP_REMOVED lines=16> */
.L_x_111:
[----:B------:R-:W-:Y:S05]  /*5f50*/  BSYNC.RECONVERGENT B6 ;  /* 0x0000000000067941 */ /* 0x000fea0003800200 */
.L_x_110:
[----:B------:R-:W-:Y:S01]  /*5f60*/  ISETP.NE.U32.AND P4, PT, R86, RZ, PT ;  /* 0x000000ff5600720c */ /* 0x000fe20003f85070 */
[----:B------:R-:W-:Y:S01]  /*5f70*/  UISETP.NE.AND UP2, UPT, UR50, URZ, UPT ;  /* 0x000000ff3200728c */ /* 0x000fe2000bf45270 */
[----:B------:R-:W-:Y:S01]  /*5f80*/  ISETP.NE.U32.AND P3, PT, RZ, UR38, PT ;  /* 0x00000026ff007c0c */ /* 0x000fe2000bf65070 */
[----:B------:R-:W-:Y:S01]  /*5f90*/  UISETP.NE.U32.AND UP1, UPT, UR44, URZ, UPT ;  /* 0x000000ff2c00728c */ /* 0x000fe2000bf25070 */
[----:B------:R-:W-:Y:S01]  /*5fa0*/  ISETP.NE.AND.EX P4, PT, R87, RZ, PT, P4 ;  /* 0x000000ff5700720c */ /* 0x000fe20003f85340 */
[----:B------:R-:W-:Y:S01]  /*5fb0*/  UPLOP3.LUT UP0, UPT, UPT, UPT, UPT, 0x40, 0x4 ;  /* 0x000000000004789c */ /* 0x000fe20003f0e870 */
[----:B------:R-:W-:Y:S01]  /*5fc0*/  ISETP.NE.AND.EX P3, PT, RZ, UR39, PT, P3 ;  /* 0x00000027ff007c0c */ /* 0x000fe2000bf65330 */
[----:B------:R-:W-:Y:S01]  /*5fd0*/  UISETP.NE.AND.EX UP1, UPT, UR45, URZ, UPT, UP1 ;  /* 0x000000ff2d00728c */ /* 0x000fe2000bf25310 */
[----:B------:R-:W-:Y:S04]  /*5fe0*/  PLOP3.LUT P1, PT, PT, PT, UP2, 0x80, 0x8 ;  /* 0x000000000008781c */ /* 0x000fe80003f2f028 */
[----:B------:R-:W-:Y:S06]  /*5ff0*/  @UP2 UPLOP3.LUT UP0, UPT, UPT, UPT, UP1, 0x80, 0x8 ;  /* 0x000000000008289c */ /* 0x000fec0003f0f010 */
[----:B------:R-:W-:Y:S01]  /*6000*/  PLOP3.LUT P0, PT, PT, PT, UP0, 0x80, 0x8 ;  /* 0x000000000008781c */ /* 0x000fe20003f0f008 */
[----:B------:R-:W-:Y:S01]  /*6010*/  @!UPT UIADD3 URZ, UPT, UPT, URZ, URZ, URZ ;  /* 0x000000fffffff290 */ /* 0x000fe2000fffe0ff */
[----:B------:R-:W-:Y:S11]  /*6020*/  BRA.U !UP1, `(.L_x_112) ;  /* 0x0000000109387547 */ /* 0x000ff6000b800000 */
[----:B------:R-:W-:Y:S01]  /*6030*/  UISETP.NE.U32.AND UP0, UPT, UR38, URZ, UPT ;  /* 0x000000ff2600728c */ /* 0x000fe2000bf05070 */
[----:B------:R-:W-:Y:S02]  /*6040*/  HFMA2 R0, -RZ, RZ, 0, 5.9604644775390625e-08 ;  /* 0x00000001ff007431 */ /* 0x000fe400000001ff */
[----:B------:R-:W-:Y:S01]  /*6050*/  IMAD.MOV.U32 R91, RZ, RZ, 0x1 ;  /* 0x00000001ff5b7424 */ /* 0x000fe200078e00ff */
[----:B------:R-:W-:Y:S06]  /*6060*/  UISETP.NE.AND.EX UP0, UPT, UR39, URZ, UPT, UP0 ;  /* 0x000000ff2700728c */ /* 0x000fec000bf05300 */
[----:B------:R-:W-:Y:S05]  /*6070*/  PLOP3.LUT P2, PT, PT, PT, UP0, 0x80, 0x8 ;  /* 0x000000000008781c */ /* 0x000fea0003f4f008 */
[----:B------:R-:W1:Y:S01]  /*6080*/  @UP0 LDCU.64 UR6, c[0x0][0x888] ;  /* 0x00011100ff0607ac */ /* 0x000e620008000a00 */
[----:B------:R-:W-:Y:S07]  /*6090*/  @UP0 UIMAD UR4, UR36, UR44, URZ ;  /* 0x0000002c240402a4 */ /* 0x000fee000f8e02ff */
[----:B------:R-:W-:Y:S01]  /*60a0*/  @!P2 PRMT R91, R0, 0x7610, R91 ;  /* 0x00007610005ba816 */ /* 0x000fe2000000005b */
[----:B-1----:R-:W-:Y:S03]  /*60b0*/  @UP0 UIMAD.WIDE UR6, UR4, 0x4, UR6 ;  /* 0x00000004040608a5 */ /* 0x002fe6000f8e0206 */
[----:B------:R-:W1:Y:S03]  /*60c0*/  @!UP0 LDCU UR4, c[0x0][0x880] ;  /* 0x00011000ff0487ac */ /* 0x000e660008000800 */
[----:B------:R-:W-:Y:S01]  /*60d0*/  IMAD.U32 R2, RZ, RZ, UR6 ;  /* 0x00000006ff027e24 */ /* 0x000fe2000f8e00ff */
[----:B------:R-:W-:Y:S05]  /*60e0*/  MOV R3, UR7 ;  /* 0x0000000700037c02 */ /* 0x000fea0008000f00 */
[----:B-----5:R2:W5:Y:S02]  /*60f0*/  @P2 LDG.E R50, desc[UR46][R2.64] ;  /* 0x0000002e02322981 */ /* 0x020564000c1e1900 */
[----:B-12---:R-:W-:Y:S02]  /*6100*/  @!P2 IMAD.U32 R50, RZ, RZ, UR4 ;  /* 0x00000004ff32ae24 */ /* 0x006fe4000f8e00ff */
.L_x_112:
[----:B------:R-:W-:Y:S05]  /*6110*/  @!P4 BRA `(.L_x_113) ;  /* 0x000000000020c947 */ /* 0x000fea0003800000 */
[----:B------:R-:W-:Y:S04]  /*6120*/  ISETP.NE.U32.AND P2, PT, R84, RZ, PT ;  /* 0x000000ff5400720c */ /* 0x000fe80003f45070 */
[----:B------:R-:W-:Y:S11]  /*6130*/  ISETP.NE.AND.EX P2, PT, R85, RZ, PT, P2 ;  /* 0x000000ff5500720c */ /* 0x000ff60003f45320 */
[----:B------:R-:W-:Y:S02]  /*6140*/  @!UPT UIADD3 URZ, UPT, UPT, URZ, URZ, URZ ;  /* 0x000000fffffff290 */ /* 0x000fe4000fffe0ff */
[----:B------:R-:W1:Y:S01]  /*6150*/  @P2 LDC.64 R2, c[0x0][0x8a8] ;  /* 0x00022a00ff022b82 */ /* 0x000e620000000a00 */
[----:B------:R-:W-:Y:S04]  /*6160*/  @P2 IMAD R0, R86, UR36, RZ ;  /* 0x0000002456002c24 */ /* 0x000fe8000f8e02ff */
[----:B-1----:R-:W-:Y:S05]  /*6170*/  @P2 IMAD.WIDE R2, R0, 0x4, R2 ;  /* 0x0000000400022825 */ /* 0x002fea00078e0202 */
[----:B-----5:R1:W5:Y:S02]  /*6180*/  @P2 LDG.E R46, desc[UR46][R2.64] ;  /* 0x0000002e022e2981 */ /* 0x020364000c1e1900 */
[----:B-1----:R-:W2:Y:S02]  /*6190*/  @!P2 LDC R46, c[0x0][0x8a0] ;  /* 0x00022800ff2eab82 */ /* 0x002ea40000000800 */
.L_x_113:
[----:B-----5:R-:W-:Y:S01]  /*61a0*/  ISETP.NE.AND P2, PT, R50, RZ, PT ;  /* 0x000000ff3200720c */ /* 0x020fe20003f45270 */
[----:B------:R-:W-:Y:S01]  /*61b0*/  BSSY B1, `(.L_x_114) ;  /* 0x0000040000017945 */ /* 0x000fe20003800000 */
[----:B------:R-:W-:Y:S01]  /*61c0*/  SEL R7, RZ, 0xffffffff, P3 ;  /* 0xffffffffff077807 */ /* 0x000fe20001800000 */
[----:B------:R-:W-:Y:S01]  /*61d0*/  IMAD.MOV.U32 R55, RZ, RZ, 0x1 ;  /* 0x00000001ff377424 */ /* 0x000fe200078e00ff */
[----:B------:R-:W-:Y:S01]  /*61e0*/  LOP3.LUT P3, RZ, R91, 0xff, RZ, 0xc0, !PT ;  /* 0x000000ff5bff7812 */ /* 0x000fe2000786c0ff */
[----:B------:R-:W-:Y:S01]  /*61f0*/  IMAD R48, R44, 0x40, R47 ;  /* 0x000000402c307824 */ /* 0x000fe200078e022f */
[----:B------:R-:W-:Y:S02]  /*6200*/  @P1 SEL R0, RZ, 0xffffffff, P2 ;  /* 0xffffffffff001807 */ /* 0x000fe40001000000 */
[----:B------:R-:W-:Y:S02]  /*6210*/  CS2R R62, SRZ ;  /* 0x00000000003e7805 */ /* 0x000fe4000001ff00 */
[----:B------:R-:W-:Y:S02]  /*6220*/  LEA R3, R104, UR49, 0x3 ;  /* 0x0000003168037c11 */ /* 0x000fe4000f8e18ff */
[----:B------:R-:W-:Y:S02]  /*6230*/  CS2R R60, SRZ ;  /* 0x00000000003c7805 */ /* 0x000fe4000001ff00 */
[----:B------:R-:W-:Y:S02]  /*6240*/  @P0 SEL R0, R7, R0, !P3 ;  /* 0x0000000007000207 */ /* 0x000fe40005800000 */
[----:B------:R-:W-:Y:S02]  /*6250*/  CS2R R58, SRZ ;  /* 0x00000000003a7805 */ /* 0x000fe4000001ff00 */
[----:B------:R-:W-:Y:S02]  /*6260*/  LEA R110, R44, UR49, 0x3 ;  /* 0x000000312c6e7c11 */ /* 0x000fe4000f8e18ff */
[----:B------:R-:W-:Y:S02]  /*6270*/  CS2R R56, SRZ ;  /* 0x0000000000387805 */ /* 0x000fe4000001ff00 */
[----:B------:R-:W-:Y:S02]  /*6280*/  @P1 LOP3.LUT R0, R0, 0x1, RZ, 0xc0, !PT ;  /* 0x0000000100001812 */ /* 0x000fe400078ec0ff */
[----:B------:R-:W-:Y:S02]  /*6290*/  SHF.L.U32 R5, R106, 0x1f, RZ ;  /* 0x0000001f6a057819 */ /* 0x000fe400000006ff */
[----:B------:R-:W-:Y:S02]  /*62a0*/  ISETP.NE.U32.OR P5, PT, R0, 0x1, !P1 ;  /* 0x000000010000780c */ /* 0x000fe40004fa5470 */
[----:B------:R-:W-:Y:S02]  /*62b0*/  SEL R0, RZ, 0xffffffff, P2 ;  /* 0xffffffffff007807 */ /* 0x000fe40001000000 */
[----:B------:R-:W-:Y:S02]  /*62c0*/  PLOP3.LUT P2, PT, PT, PT, UP1, 0x80, 0x8 ;  /* 0x000000000008781c */ /* 0x000fe40003f4f018 */
[----:B------:R-:W-:Y:S07]  /*62d0*/  P2R R64, PR, RZ, 0x20 ;  /* 0x00000020ff407803 */ /* 0x000fee0000000000 */
[----:B------:R-:W-:Y:S04]  /*62e0*/  @P5 SHF.L.U32 R2, R99, 0x1f, RZ ;  /* 0x0000001f63025819 */ /* 0x000fe800000006ff */
[----:B------:R-:W1:Y:S01]  /*62f0*/  @P5 SYNCS.PHASECHK.TRANS64.TRYWAIT P1, [R3+URZ+0xd0], R2 ;  /* 0x0000d002030055a7 */ /* 0x000e6200080211ff */
[----:B------:R-:W-:Y:S04]  /*6300*/  @P2 SEL R0, R7, R0, !P3 ;  /* 0x0000000007002207 */ /* 0x000fe80005800000 */
[----:B------:R-:W-:Y:S04]  /*6310*/  LOP3.LUT R0, R0, 0x1, RZ, 0xc0, !PT ;  /* 0x0000000100007812 */ /* 0x000fe800078ec0ff */
[----:B------:R-:W-:Y:S04]  /*6320*/  ISETP.NE.U32.AND P4, PT, R0, 0x1, PT ;  /* 0x000000010000780c */ /* 0x000fe80003f85070 */
[----:B------:R-:W-:Y:S01]  /*6330*/  P2R R72, PR, RZ, 0x10 ;  /* 0x00000010ff487803 */ /* 0x000fe20000000000 */
[----:B------:R3:W4:Y:S01]  /*6340*/  SYNCS.PHASECHK.TRANS64.TRYWAIT P0, [R110+URZ+0x120], R5 ;  /* 0x000120056e0075a7 */ /* 0x00072200080011ff */
[----:B-1----:R-:W-:Y:S01]  /*6350*/  @P5 SEL R55, RZ, 0x1, !P1 ;  /* 0x00000001ff375807 */ /* 0x002fe20004800000 */
[----:B---3--:R-:W-:Y:S06]  /*6360*/  @!P5 BRA `(.L_x_115) ;  /* 0x000000000090d947 */ /* 0x008fec0003800000 */
[----:B------:R-:W-:Y:S01]  /*6370*/  @P4 IMAD R4, R104, 0x1000, R95 ;  /* 0x0000100068044824 */ /* 0x000fe200078e025f */
[----:B------:R-:W-:Y:S01]  /*6380*/  LOP3.LUT P5, RZ, R96, 0x80, RZ, 0xc0, !PT ;  /* 0x0000008060ff7812 */ /* 0x000fe200078ac0ff */
[----:B------:R-:W-:Y:S01]  /*6390*/  BSSY B0, `(.L_x_116) ;  /* 0x000000f000007945 */ /* 0x000fe20003800000 */
[----:B------:R-:W-:Y:S01]  /*63a0*/  ISETP.NE.AND P2, PT, R55, RZ, PT ;  /* 0x000000ff3700720c */ /* 0x000fe20003f45270 */
[----:B------:R-:W-:Y:S01]  /*63b0*/  @P4 VIADD R0, R4, UR49 ;  /* 0x0000003104004c36 */ /* 0x000fe20008000000 */
[----:B------:R-:W-:Y:S02]  /*63c0*/  PLOP3.LUT P1, PT, PT, PT, PT, 0x8, 0x80 ;  /* 0x000000000080781c */ /* 0x000fe40003f2e170 */
[----:B------:R-:W-:Y:S02]  /*63d0*/  CS2R R58, SRZ ;  /* 0x00000000003a7805 */ /* 0x000fe4000001ff00 */
[----:B------:R-:W-:Y:S01]  /*63e0*/  @P4 PLOP3.LUT P1, PT, P5, PT, PT, 0x80, 0x8 ;  /* 0x000000000008481c */ /* 0x000fe20002f2f070 */
[C---:B------:R-:W-:Y:S01]  /*63f0*/  @P4 VIADD R2, R0.reuse, 0x10 ;  /* 0x0000001000024836 */ /* 0x040fe20000000000 */
[----:B------:R-:W-:Y:S02]  /*6400*/  CS2R R56, SRZ ;  /* 0x0000000000387805 */ /* 0x000fe4000001ff00 */
[----:B------:R-:W-:Y:S02]  /*6410*/  CS2R R62, SRZ ;  /* 0x00000000003e7805 */ /* 0x000fe4000001ff00 */
[----:B------:R-:W-:Y:S07]  /*6420*/  CS2R R60, SRZ ;  /* 0x00000000003c7805 */ /* 0x000fee000001ff00 */
[----:B------:R-:W-:Y:S01]  /*6430*/  @P1 VIADD R2, R0, 0xfffffff0 ;  /* 0xfffffff000021836 */ /* 0x000fe20000000000 */
[----:B------:R-:W-:Y:S06]  /*6440*/  @P2 BRA `(.L_x_117) ;  /* 0x00000000000c2947 */ /* 0x000fec0003800000 */
[----:B------:R-:W-:Y:S04]  /*6450*/  SHF.L.U32 R0, R99, 0x1f, RZ ;  /* 0x0000001f63007819 */ /* 0x000fe800000006ff */
[----:B------:R-:W1:Y:S02]  /*6460*/  SYNCS.PHASECHK.TRANS64.TRYWAIT P1, [R3+URZ+0xd0], R0 ;  /* 0x0000d000030075a7 */ /* 0x000e6400080211ff */
[----:B-1----:R-:W-:Y:S05]  /*6470*/  @!P1 BRA `(.L_x_118) ;  /* 0x00000028005c9947 */ /* 0x002fea0003800000 */
.L_x_117:
[----:B------:R-:W-:Y:S05]  /*6480*/  BSYNC B0 ;  /* 0x0000000000007941 */ /* 0x000fea0003800000 */
.L_x_116:
[----:B------:R-:W-:Y:S01]  /*6490*/  ISETP.NE.AND P1, PT, R72, RZ, PT ;  /* 0x000000ff4800720c */ /* 0x000fe20003f25270 */
[----:B-1----:R-:W-:Y:S02]  /*64a0*/  VIADD R3, R3, 0xe0 ;  /* 0x000000e003037836 */ /* 0x002fe40000000000 */
[----:B------:R-:W-:Y:S02]  /*64b0*/  IMAD.U32 R0, RZ, RZ, UR37 ;  /* 0x00000025ff007e24 */ /* 0x000fe4000f8e00ff */
[----:B------:R-:W-:Y:S03]  /*64c0*/  VIADD R104, R104, 0x1 ;  /* 0x0000000168687836 */ /* 0x000fe60000000000 */
[----:B------:R-:W-:Y:S05]  /*64d0*/  PRMT R0, R0, 0x654, R3 ;  /* 0x0000065400007816 */ /* 0x000fea0000000003 */
[----:B------:R1:W3:Y:S04]  /*64e0*/  @P1 LDS.128 R56, [R4+UR49+0x200] ;  /* 0x0002003104381984 */ /* 0x0002e80008000c00 */
[----:B------:R1:W1:Y:S01]  /*64f0*/  @P1 LDS.128 R60, [R2+0x200] ;  /* 0x00020000023c1984 */ /* 0x0002620000000c00 */
[C---:B------:R-:W-:Y:S01]  /*6500*/  ISETP.NE.AND P1, PT, R104.reuse, 0x2, PT ;  /* 0x000000026800780c */ /* 0x040fe20003f25270 */
[----:B------:R-:W-:Y:S01]  /*6510*/  @!PT LDS RZ, [RZ] ;  /* 0x00000000fffff984 */ /* 0x000fe20000000800 */
[----:B------:R-:W-:Y:S01]  /*6520*/  @!PT LDS RZ, [RZ] ;  /* 0x00000000fffff984 */ /* 0x000fe20000000800 */
[----:B------:R-:W-:Y:S01]  /*6530*/  @!PT LDS RZ, [RZ] ;  /* 0x00000000fffff984 */ /* 0x000fe20000000800 */
[----:B------:R-:W-:Y:S01]  /*6540*/  @!PT LDS RZ, [RZ] ;  /* 0x00000000fffff984 */ /* 0x000fe20000000800 */
[----:B------:R5:W-:Y:S06]  /*6550*/  MEMBAR.ALL.CTA ;  /* 0x0000000000007992 */ /* 0x000bec0000008000 */
[----:B-----5:R-:W5:Y:S01]  /*6560*/  FENCE.VIEW.ASYNC.S ;  /* 0x00000000000073c6 */ /* 0x020f620000000000 */
[----:B------:R-:W-:Y:S01]  /*6570*/  SEL R104, R104, RZ, P1 ;  /* 0x000000ff68687207 */ /* 0x000fe20000800000 */
[----:B-----5:R5:W-:Y:S02]  /*6580*/  SYNCS.ARRIVE.TRANS64.RED.A1T0 RZ, [R0+URZ], RZ ;  /* 0x000000ff00ff79a7 */ /* 0x020be400081004ff */
[----:B-----5:R-:W-:Y:S04]  /*6590*/  SEL R0, RZ, 0x1, P1 ;  /* 0x00000001ff007807 */ /* 0x020fe80000800000 */
[----:B---3--:R-:W-:Y:S02]  /*65a0*/  LOP3.LUT R99, R99, R0, RZ, 0x3c, !PT ;  /* 0x0000000063637212 */ /* 0x008fe400078e3cff */
.L_x_115:
[----:B------:R-:W-:Y:S05]  /*65b0*/  BSYNC B1 ;  /* 0x0000000000017941 */ /* 0x000fea0003800000 */
.L_x_114:
[----:B------:R-:W-:Y:S04]  /*65c0*/  SHF.R.U32.HI R0, RZ, 0x15, R48 ;  /* 0x00000015ff007819 */ /* 0x000fe80000011630 */
[----:B------:R-:W-:Y:S01]  /*65d0*/  LOP3.LUT P1, RZ, R0, 0x3, R97, 0x48, !PT ;  /* 0x0000000300ff7812 */ /* 0x000fe20007824861 */
[----:B------:R-:W-:Y:S01]  /*65e0*/  @!UPT UIADD3 URZ, UPT, UPT, URZ, URZ, URZ ;  /* 0x000000fffffff290 */ /* 0x000fe2000fffe0ff */
[----:B----4-:R-:W-:Y:S11]  /*65f0*/  @P0 BRA `(.L_x_119) ;  /* 0x0000000000080947 */ /* 0x010ff60003800000 */
[----:B------:R-:W3:Y:S02]  /*6600*/  SYNCS.PHASECHK.TRANS64.TRYWAIT P0, [R110+URZ+0x120], R5 ;  /* 0x000120056e0075a7 */ /* 0x000ee400080011ff */
[----:B---3--:R-:W-:Y:S05]  /*6610*/  @!P0 BRA `(.L_x_120) ;  /* 0x0000002800088947 */ /* 0x008fea0003800000 */
.L_x_119:
[----:B------:R-:W-:Y:S05]  /*6620*/  @!P1 BRA `(.L_x_121) ;  /* 0x0000000000409947 */ /* 0x000fea0003800000 */
[----:B------:R-:W3:Y:S01]  /*6630*/  LDCU.64 UR8, c[0x4][0x70] ;  /* 0x01000e00ff0877ac */ /* 0x000ee20008000a00 */
[----:B------:R-:W-:Y:S01]  /*6640*/  MOV R3, 0x0 ;  /* 0x0000000000037802 */ /* 0x000fe20000000f00 */
[----:B------:R-:W-:Y:S02]  /*6650*/  HFMA2 R12, -RZ, RZ, 0, 5.9604644775390625e-08 ;  /* 0x00000001ff0c7431 */ /* 0x000fe400000001ff */
[----:B------:R-:W-:Y:S02]  /*6660*/  IMAD.MOV.U32 R8, RZ, RZ, 0x192 ;  /* 0x00000192ff087424 */ /* 0x000fe400078e00ff */
[----:B------:R-:W-:Y:S01]  /*6670*/  IMAD.MOV.U32 R13, RZ, RZ, RZ ;  /* 0x000000ffff0d7224 */ /* 0x000fe200078e00ff */
[----:B------:R-:W4:Y:S01]  /*6680*/  LDCU.64 UR6, c[0x4][0x78] ;  /* 0x01000f00ff0677ac */ /* 0x000f220008000a00 */
[----:B-1----:R-:W1:Y:S01]  /*6690*/  LDC.64 R2, c[0x4][R3] ;  /* 0x0100000003027b82 */ /* 0x002e620000000a00 */
[----:B------:R-:W5:Y:S01]  /*66a0*/  LDCU.64 UR4, c[0x4][0x10] ;  /* 0x01000200ff0477ac */ /* 0x000f620008000a00 */
[----:B---3--:R-:W-:Y:S01]  /*66b0*/  MOV R5, UR9 ;  /* 0x0000000900057c02 */ /* 0x008fe20008000f00 */
[----:B------:R-:W-:Y:S01]  /*66c0*/  IMAD.U32 R4, RZ, RZ, UR8 ;  /* 0x00000008ff047e24 */ /* 0x000fe2000f8e00ff */
[----:B----4-:R-:W-:Y:S01]  /*66d0*/  MOV R7, UR7 ;  /* 0x0000000700077c02 */ /* 0x010fe20008000f00 */
[----:B------:R-:W-:Y:S01]  /*66e0*/  IMAD.U32 R6, RZ, RZ, UR6 ;  /* 0x00000006ff067e24 */ /* 0x000fe2000f8e00ff */
[----:B-----5:R-:W-:Y:S01]  /*66f0*/  MOV R11, UR5 ;  /* 0x00000005000b7c02 */ /* 0x020fe20008000f00 */
[----:B------:R-:W-:Y:S02]  /*6700*/  IMAD.U32 R10, RZ, RZ, UR4 ;  /* 0x00000004ff0a7e24 */ /* 0x000fe4000f8e00ff */
[----:B------:R-:W-:Y:S07]  /*6710*/  LEPC R20, `(.L_x_121) ;  /* 0x000000001014794e */ /* 0x000fee0000000000 */
[----:B-12---:R-:W-:Y:S05]  /*6720*/  CALL.ABS.NOINC R2 ;  /* 0x0000000002007343 */ /* 0x006fea0003c00000 */
.L_x_121:
[----:B------:R-:W-:Y:S05]  /*6730*/  WARPSYNC.ALL ;  /* 0x0000000000007948 */ /* 0x000fea0003800000 */
[----:B------:R-:W-:Y:S01]  /*6740*/  R2UR UR4, R48 ;  /* 0x00000000300472ca */ /* 0x000fe200000e0000 */
[----:B------:R-:W-:Y:S01]  /*6750*/  HFMA2 R70, -RZ, RZ, 0, 9.5367431640625e-07 ;  /* 0x00000010ff467431 */ /* 0x000fe200000001ff */
[C---:B------:R-:W-:Y:S01]  /*6760*/  PRMT R49, R56.reuse, 0x8880, RZ ;  /* 0x0000888038317816 */ /* 0x040fe200000000ff */
[----:B------:R-:W-:Y:S01]  /*6770*/  BSSY.RECONVERGENT B0, `(.L_x_122) ;  /* 0x00000a4000007945 */ /* 0x000fe20003800200 */
[C---:B------:R-:W-:Y:S02]  /*6780*/  SHF.L.U32 R51, R56.reuse, 0x10, RZ ;  /* 0x0000001038337819 */ /* 0x040fe400000006ff */
[----:B------:R-:W-:Y:S02]  /*6790*/  SHF.L.U32 R52, R56, 0x8, RZ ;  /* 0x0000000838347819 */ /* 0x000fe400000006ff */
[----:B------:R-:W-:Y:S02]  /*67a0*/  SHF.R.S32.HI R51, RZ, 0x18, R51 ;  /* 0x00000018ff337819 */ /* 0x000fe40000011433 */
[----:B------:R-:W-:Y:S02]  /*67b0*/  PRMT R53, R57, 0x8880, RZ ;  /* 0x0000888039357816 */ /* 0x000fe400000000ff */
[----:B------:R-:W-:Y:S01]  /*67c0*/  ISETP.NE.AND P6, PT, R64, RZ, PT ;  /* 0x000000ff4000720c */ /* 0x000fe20003fc5270 */
[----:B-1-3--:R-:W2:Y:S01]  /*67d0*/  LDTM.x32 R4, tmem[UR4] ;  /* 0x00000004000479ee */ /* 0x00aea200082c0000 */
[----:B------:R-:W-:Y:S02]  /*67e0*/  IADD3 R73, PT, PT, R95, UR49, RZ ;  /* 0x000000315f497c10 */ /* 0x000fe4000fffe0ff */
[----:B------:R-:W-:Y:S02]  /*67f0*/  LOP3.LUT P5, RZ, R96, 0x80, RZ, 0xc0, !PT ;  /* 0x0000008060ff7812 */ /* 0x000fe400078ac0ff */
[----:B------:R-:W-:Y:S02]  /*6800*/  PRMT R54, R59, 0x8880, RZ ;  /* 0x000088803b367816 */ /* 0x000fe400000000ff */
[----:B------:R-:W-:Y:S02]  /*6810*/  SEL R74, R70, 0xfffffff0, !P5 ;  /* 0xfffffff0464a7807 */ /* 0x000fe40006800000 */
[----:B------:R-:W-:Y:S02]  /*6820*/  ISETP.NE.AND P0, PT, R108, RZ, PT ;  /* 0x000000ff6c00720c */ /* 0x000fe40003f05270 */
[----:B------:R-:W-:Y:S01]  /*6830*/  IADD3 R112, PT, PT, R73, R74, RZ ;  /* 0x0000004a49707210 */ /* 0x000fe20007ffe0ff */
[C---:B--2---:R-:W-:Y:S02]  /*6840*/  IMAD R0, R46.reuse, R4, RZ ;  /* 0x000000042e007224 */ /* 0x044fe400078e02ff */
[C---:B------:R-:W-:Y:S02]  /*6850*/  IMAD R2, R46.reuse, R5, RZ ;  /* 0x000000052e027224 */ /* 0x040fe400078e02ff */
[----:B------:R-:W-:Y:S01]  /*6860*/  IMAD R0, R49, R50, R0 ;  /* 0x0000003231007224 */ /* 0x000fe200078e0200 */
[----:B------:R-:W-:Y:S01]  /*6870*/  SHF.R.S32.HI R49, RZ, 0x18, R52 ;  /* 0x00000018ff317819 */ /* 0x000fe20000011434 */
[C---:B------:R-:W-:Y:S02]  /*6880*/  IMAD R3, R46.reuse, R6, RZ ;  /* 0x000000062e037224 */ /* 0x040fe400078e02ff */
[-C--:B------:R-:W-:Y:S01]  /*6890*/  IMAD R2, R51, R50.reuse, R2 ;  /* 0x0000003233027224 */ /* 0x080fe200078e0202 */
[----:B------:R-:W-:Y:S01]  /*68a0*/  SHF.R.S32.HI R51, RZ, 0x18, R56 ;  /* 0x00000018ff337819 */ /* 0x000fe20000011438 */
[C---:B------:R-:W-:Y:S02]  /*68b0*/  IMAD R7, R46.reuse, R7, RZ ;  /* 0x000000072e077224 */ /* 0x040fe400078e02ff */
[----:B------:R-:W-:Y:S01]  /*68c0*/  IMAD R3, R49, R50, R3 ;  /* 0x0000003231037224 */ /* 0x000fe200078e0203 */
[----:B------:R-:W-:Y:S01]  /*68d0*/  MOV R49, R53 ;  /* 0x0000003500317202 */ /* 0x000fe20000000f00 */
[C---:B------:R-:W-:Y:S01]  /*68e0*/  IMAD.U32 R52, R57.reuse, 0x10000, RZ ;  /* 0x0001000039347824 */ /* 0x040fe200078e00ff */
[----:B------:R-:W-:Y:S01]  /*68f0*/  SHF.L.U32 R53, R57, 0x8, RZ ;  /* 0x0000000839357819 */ /* 0x000fe200000006ff */
[C---:B------:R-:W-:Y:S02]  /*6900*/  IMAD R4, R46.reuse, R8, RZ ;  /* 0x000000082e047224 */ /* 0x040fe400078e02ff */
[-C--:B------:R-:W-:Y:S01]  /*6910*/  IMAD R7, R51, R50.reuse, R7 ;  /* 0x0000003233077224 */ /* 0x080fe200078e0207 */
[----:B------:R-:W-:Y:S01]  /*6920*/  SHF.R.S32.HI R51, RZ, 0x18, R52 ;  /* 0x00000018ff337819 */ /* 0x000fe20000011434 */
[C---:B------:R-:W-:Y:S01]  /*6930*/  IMAD R5, R46.reuse, R9, RZ ;  /* 0x000000092e057224 */ /* 0x040fe200078e02ff */
[----:B------:R-:W-:Y:S01]  /*6940*/  SHF.R.S32.HI R52, RZ, 0x18, R57 ;  /* 0x00000018ff347819 */ /* 0x000fe20000011439 */
[----:B------:R-:W-:Y:S01]  /*6950*/  IMAD R4, R49, R50, R4 ;  /* 0x0000003231047224 */ /* 0x000fe200078e0204 */
[----:B------:R-:W-:Y:S01]  /*6960*/  SHF.R.S32.HI R49, RZ, 0x18, R53 ;  /* 0x00000018ff317819 */ /* 0x000fe20000011435 */
[----:B------:R-:W-:Y:S01]  /*6970*/  IMAD R6, R46, R10, RZ ;  /* 0x0000000a2e067224 */ /* 0x000fe200078e02ff */
[----:B------:R-:W-:Y:S01]  /*6980*/  PRMT R53, R58, 0x8880, RZ ;  /* 0x000088803a357816 */ /* 0x000fe200000000ff */
[----:B------:R-:W-:Y:S01]  /*6990*/  IMAD R11, R46, R11, RZ ;  /* 0x0000000b2e0b7224 */ /* 0x000fe200078e02ff */
[----:B------:R-:W-:Y:S01]  /*69a0*/  I2IP.S8.S32.SAT R65, R7, R3, RZ ;  /* 0x0000000307417239 */ /* 0x000fe200000014ff */
[----:B------:R-:W-:Y:S02]  /*69b0*/  IMAD R5, R51, R50, R5 ;  /* 0x0000003233057224 */ /* 0x000fe400078e0205 */
[----:B------:R-:W-:Y:S01]  /*69c0*/  IMAD.U32 R51, R58, 0x10000, RZ ;  /* 0x000100003a337824 */ /* 0x000fe200078e00ff */
[----:B------:R-:W-:Y:S01]  /*69d0*/  I2IP.S8.S32.SAT R64, R2, R0, R65 ;  /* 0x0000000002407239 */ /* 0x000fe20000001441 */
[----:B------:R-:W-:Y:S01]  /*69e0*/  IMAD R6, R49, R50, R6 ;  /* 0x0000003231067224 */ /* 0x000fe200078e0206 */
[----:B------:R-:W-:Y:S01]  /*69f0*/  MOV R49, R53 ;  /* 0x0000003500317202 */ /* 0x000fe20000000f00 */
[----:B------:R-:W-:Y:S01]  /*6a00*/  IMAD R8, R46, R12, RZ ;  /* 0x0000000c2e087224 */ /* 0x000fe200078e02ff */
[----:B------:R-:W-:Y:S01]  /*6a10*/  SHF.R.S32.HI R51, RZ, 0x18, R51 ;  /* 0x00000018ff337819 */ /* 0x000fe20000011433 */
[-C--:B------:R-:W-:Y:S01]  /*6a20*/  IMAD R11, R52, R50.reuse, R11 ;  /* 0x00000032340b7224 */ /* 0x080fe200078e020b */
[----:B------:R-:W-:Y:S01]  /*6a30*/  SHF.L.U32 R52, R58, 0x8, RZ ;  /* 0x000000083a347819 */ /* 0x000fe200000006ff */
[C---:B------:R-:W-:Y:S01]  /*6a40*/  IMAD R9, R46.reuse, R13, RZ ;  /* 0x0000000d2e097224 */ /* 0x040fe200078e02ff */
[----:B------:R-:W-:Y:S01]  /*6a50*/  SHF.L.U32 R53, R59, 0x8, RZ ;  /* 0x000000083b357819 */ /* 0x000fe200000006ff */
[----:B------:R-:W-:Y:S01]  /*6a60*/  IMAD R8, R49, R50, R8 ;  /* 0x0000003231087224 */ /* 0x000fe200078e0208 */
[----:B------:R-:W-:Y:S01]  /*6a70*/  SHF.R.S32.HI R49, RZ, 0x18, R52 ;  /* 0x00000018ff317819 */ /* 0x000fe20000011434 */
[C---:B------:R-:W-:Y:S01]  /*6a80*/  IMAD R10, R46.reuse, R14, RZ ;  /* 0x0000000e2e0a7224 */ /* 0x040fe200078e02ff */
[----:B------:R-:W-:Y:S01]  /*6a90*/  I2IP.S8.S32.SAT R65, R11, R6, RZ ;  /* 0x000000060b417239 */ /* 0x000fe200000014ff */
[----:B------:R-:W-:Y:S01]  /*6aa0*/  IMAD R9, R51, R50, R9 ;  /* 0x0000003233097224 */ /* 0x000fe200078e0209 */
[----:B------:R-:W-:Y:S01]  /*6ab0*/  SHF.R.S32.HI R51, RZ, 0x18, R58 ;  /* 0x00000018ff337819 */ /* 0x000fe2000001143a */
[----:B------:R-:W-:Y:S01]  /*6ac0*/  IMAD.U32 R52, R59, 0x10000, RZ ;  /* 0x000100003b347824 */ /* 0x000fe200078e00ff */
[----:B------:R-:W-:Y:S01]  /*6ad0*/  I2IP.S8.S32.SAT R65, R5, R4, R65 ;  /* 0x0000000405417239 */ /* 0x000fe20000001441 */
[C---:B------:R-:W-:Y:S01]  /*6ae0*/  IMAD R15, R46.reuse, R15, RZ ;  /* 0x0000000f2e0f7224 */ /* 0x040fe200078e02ff */
[----:B------:R-:W-:Y:S01]  /*6af0*/  SHF.R.S32.HI R53, RZ, 0x18, R53 ;  /* 0x00000018ff357819 */ /* 0x000fe20000011435 */
[----:B------:R-:W-:Y:S01]  /*6b00*/  IMAD R10, R49, R50, R10 ;  /* 0x00000032310a7224 */ /* 0x000fe200078e020a */
[----:B------:R-:W-:Y:S01]  /*6b10*/  MOV R49, R54 ;  /* 0x0000003600317202 */ /* 0x000fe20000000f00 */
[C---:B------:R-:W-:Y:S01]  /*6b20*/  IMAD R12, R46.reuse, R16, RZ ;  /* 0x000000102e0c7224 */ /* 0x040fe200078e02ff */
[----:B------:R-:W-:Y:S01]  /*6b30*/  SHF.R.S32.HI R52, RZ, 0x18, R52 ;  /* 0x00000018ff347819 */ /* 0x000fe20000011434 */
[C---:B------:R-:W-:Y:S02]  /*6b40*/  IMAD R13, R46.reuse, R17, RZ ;  /* 0x000000112e0d7224 */ /* 0x040fe400078e02ff */
[----:B------:R-:W-:Y:S01]  /*6b50*/  IMAD R15, R51, R50, R15 ;  /* 0x00000032330f7224 */ /* 0x000fe200078e020f */
[----:B------:R-:W-:Y:S01]  /*6b60*/  SHF.R.S32.HI R51, RZ, 0x18, R59 ;  /* 0x00000018ff337819 */ /* 0x000fe2000001143b */
[C---:B------:R-:W-:Y:S02]  /*6b70*/  IMAD R14, R46.reuse, R18, RZ ;  /* 0x000000122e0e7224 */ /* 0x040fe400078e02ff */
[----:B------:R-:W-:Y:S01]  /*6b80*/  IMAD R12, R49, R50, R12 ;  /* 0x00000032310c7224 */ /* 0x000fe200078e020c */
[----:B------:R-:W-:Y:S01]  /*6b90*/  I2IP.S8.S32.SAT R66, R15, R10, RZ ;  /* 0x0000000a0f427239 */ /* 0x000fe200000014ff */
[----:B------:R-:W-:Y:S01]  /*6ba0*/  IMAD R19, R46, R19, RZ ;  /* 0x000000132e137224 */ /* 0x000fe200078e02ff */
[----:B------:R-:W-:Y:S01]  /*6bb0*/  PRMT R49, R60, 0x8880, RZ ;  /* 0x000088803c317816 */ /* 0x000fe200000000ff */
[----:B------:R-:W-:Y:S01]  /*6bc0*/  IMAD R13, R52, R50, R13 ;  /* 0x00000032340d7224 */ /* 0x000fe200078e020d */
[----:B------:R-:W-:Y:S01]  /*6bd0*/  I2IP.S8.S32.SAT R66, R9, R8, R66 ;  /* 0x0000000809427239 */ /* 0x000fe20000001442 */
[-C--:B------:R-:W-:Y:S01]  /*6be0*/  IMAD R14, R53, R50.reuse, R14 ;  /* 0x00000032350e7224 */ /* 0x080fe200078e020e */
[----:B------:R-:W-:Y:S01]  /*6bf0*/  PRMT R53, R61, 0x8880, RZ ;  /* 0x000088803d357816 */ /* 0x000fe200000000ff */
[----:B------:R-:W-:Y:S01]  /*6c00*/  IMAD R19, R51, R50, R19 ;  /* 0x0000003233137224 */ /* 0x000fe200078e0213 */
[----:B------:R-:W-:Y:S01]  /*6c10*/  SHF.L.U32 R52, R61, 0x10, RZ ;  /* 0x000000103d347819 */ /* 0x000fe200000006ff */
[----:B------:R-:W-:Y:S02]  /*6c20*/  IMAD R16, R46, R20, RZ ;  /* 0x000000142e107224 */ /* 0x000fe400078e02ff */
[C---:B------:R-:W-:Y:S01]  /*6c30*/  IMAD.U32 R51, R60.reuse, 0x10000, RZ ;  /* 0x000100003c337824 */ /* 0x040fe200078e00ff */
[----:B------:R-:W-:Y:S01]  /*6c40*/  I2IP.S8.S32.SAT R67, R19, R14, RZ ;  /* 0x0000000e13437239 */ /* 0x000fe200000014ff */
[----:B------:R-:W-:Y:S01]  /*6c50*/  IMAD R16, R49, R50, R16 ;  /* 0x0000003231107224 */ /* 0x000fe200078e0210 */
[----:B------:R-:W-:Y:S01]  /*6c60*/  SHF.L.U32 R49, R60, 0x8, RZ ;  /* 0x000000083c317819 */ /* 0x000fe200000006ff */
[C---:B------:R-:W-:Y:S01]  /*6c70*/  IMAD R17, R46.reuse, R21, RZ ;  /* 0x000000152e117224 */ /* 0x040fe200078e02ff */
[----:B------:R-:W-:Y:S01]  /*6c80*/  SHF.R.S32.HI R51, RZ, 0x18, R51 ;  /* 0x00000018ff337819 */ /* 0x000fe20000011433 */
[C---:B------:R-:W-:Y:S01]  /*6c90*/  IMAD R18, R46.reuse, R22, RZ ;  /* 0x000000162e127224 */ /* 0x040fe200078e02ff */
[----:B------:R-:W-:Y:S01]  /*6ca0*/  SHF.R.S32.HI R49, RZ, 0x18, R49 ;  /* 0x00000018ff317819 */ /* 0x000fe20000011431 */
[C---:B------:R-:W-:Y:S01]  /*6cb0*/  IMAD R23, R46.reuse, R23, RZ ;  /* 0x000000172e177224 */ /* 0x040fe200078e02ff */
[----:B------:R-:W-:Y:S01]  /*6cc0*/  I2IP.S8.S32.SAT R67, R13, R12, R67 ;  /* 0x0000000c0d437239 */ /* 0x000fe20000001443 */
[----:B------:R-:W-:Y:S01]  /*6cd0*/  IMAD R17, R51, R50, R17 ;  /* 0x0000003233117224 */ /* 0x000fe200078e0211 */
[----:B------:R-:W-:Y:S01]  /*6ce0*/  SHF.R.S32.HI R51, RZ, 0x18, R60 ;  /* 0x00000018ff337819 */ /* 0x000fe2000001143c */
[----:B------:R-:W-:Y:S01]  /*6cf0*/  IMAD.SHL.U32 R54, R61, 0x100, RZ ;  /* 0x000001003d367824 */ /* 0x000fe200078e00ff */
[----:B------:R-:W-:Y:S01]  /*6d00*/  SHF.R.S32.HI R52, RZ, 0x18, R52 ;  /* 0x00000018ff347819 */ /* 0x000fe20000011434 */
[C---:B------:R-:W-:Y:S01]  /*6d10*/  IMAD R20, R46.reuse, R24, RZ ;  /* 0x000000182e147224 */ /* 0x040fe200078e02ff */
[----:B------:R1:W-:Y:S01]  /*6d20*/  STS.128 [R95+UR49+0x2200], R64 ;  /* 0x002200405f007988 */ /* 0x0003e20008000c31 */
[-C--:B------:R-:W-:Y:S01]  /*6d30*/  IMAD R18, R49, R50.reuse, R18 ;  /* 0x0000003231127224 */ /* 0x080fe200078e0212 */
[----:B------:R-:W-:Y:S01]  /*6d40*/  SHF.R.S32.HI R49, RZ, 0x18, R54 ;  /* 0x00000018ff317819 */ /* 0x000fe20000011436 */
[C---:B------:R-:W-:Y:S01]  /*6d50*/  IMAD R21, R46.reuse, R25, RZ ;  /* 0x000000192e157224 */ /* 0x040fe200078e02ff */
[----:B------:R-:W-:Y:S01]  /*6d60*/  SHF.R.S32.HI R54, RZ, 0x18, R63 ;  /* 0x00000018ff367819 */ /* 0x000fe2000001143f */
[----:B------:R-:W-:Y:S01]  /*6d70*/  IMAD R23, R51, R50, R23 ;  /* 0x0000003233177224 */ /* 0x000fe200078e0217 */
[----:B------:R-:W-:Y:S01]  /*6d80*/  SHF.R.S32.HI R51, RZ, 0x18, R61 ;  /* 0x00000018ff337819 */ /* 0x000fe2000001143d */
[C---:B------:R-:W-:Y:S02]  /*6d90*/  IMAD R22, R46.reuse, R26, RZ ;  /* 0x0000001a2e167224 */ /* 0x040fe400078e02ff */
[----:B------:R-:W-:Y:S01]  /*6da0*/  IMAD R20, R53, R50, R20 ;  /* 0x0000003235147224 */ /* 0x000fe200078e0214 */
[----:B------:R-:W-:Y:S01]  /*6db0*/  I2IP.S8.S32.SAT R68, R23, R18, RZ ;  /* 0x0000001217447239 */ /* 0x000fe200000014ff */
[----:B------:R-:W-:Y:S01]  /*6dc0*/  IMAD R27, R46, R27, RZ ;  /* 0x0000001b2e1b7224 */ /* 0x000fe200078e02ff */
[----:B------:R-:W-:Y:S01]  /*6dd0*/  SHF.L.U32 R53, R62, 0x8, RZ ;  /* 0x000000083e357819 */ /* 0x000fe200000006ff */
[-C--:B------:R-:W-:Y:S01]  /*6de0*/  IMAD R21, R52, R50.reuse, R21 ;  /* 0x0000003234157224 */ /* 0x080fe200078e0215 */
[C---:B------:R-:W-:Y:S01]  /*6df0*/  SHF.L.U32 R52, R62.reuse, 0x10, RZ ;  /* 0x000000103e347819 */ /* 0x040fe200000006ff */
[----:B------:R-:W-:Y:S01]  /*6e00*/  IMAD R22, R49, R50, R22 ;  /* 0x0000003231167224 */ /* 0x000fe200078e0216 */
[----:B------:R-:W-:Y:S01]  /*6e10*/  PRMT R49, R62, 0x8880, RZ ;  /* 0x000088803e317816 */ /* 0x000fe200000000ff */
[C---:B------:R-:W-:Y:S01]  /*6e20*/  IMAD R24, R46.reuse, R28, RZ ;  /* 0x0000001c2e187224 */ /* 0x040fe200078e02ff */
[----:B------:R-:W-:Y:S01]  /*6e30*/  I2IP.S8.S32.SAT R68, R17, R16, R68 ;  /* 0x0000001011447239 */ /* 0x000fe20000001444 */
[----:B------:R-:W-:Y:S01]  /*6e40*/  IMAD R27, R51, R50, R27 ;  /* 0x00000032331b7224 */ /* 0x000fe200078e021b */
[----:B------:R-:W-:Y:S01]  /*6e50*/  SHF.R.S32.HI R51, RZ, 0x18, R52 ;  /* 0x00000018ff337819 */ /* 0x000fe20000011434 */
[C---:B------:R-:W-:Y:S01]  /*6e60*/  IMAD R25, R46.reuse, R29, RZ ;  /* 0x0000001d2e197224 */ /* 0x040fe200078e02ff */
[----:B------:R-:W-:Y:S01]  /*6e70*/  SHF.R.S32.HI R53, RZ, 0x18, R53 ;  /* 0x00000018ff357819 */ /* 0x000fe20000011435 */
[C---:B------:R-:W-:Y:S01]  /*6e80*/  IMAD R26, R46.reuse, R30, RZ ;  /* 0x0000001e2e1a7224 */ /* 0x040fe200078e02ff */
[----:B------:R-:W-:Y:S01]  /*6e90*/  I2IP.S8.S32.SAT R69, R27, R22, RZ ;  /* 0x000000161b457239 */ /* 0x000fe200000014ff */
[-C--:B------:R-:W-:Y:S01]  /*6ea0*/  IMAD R24, R49, R50.reuse, R24 ;  /* 0x0000003231187224 */ /* 0x080fe200078e0218 */
[----:B------:R-:W-:Y:S01]  /*6eb0*/  SHF.L.U32 R52, R63, 0x10, RZ ;  /* 0x000000103f347819 */ /* 0x000fe200000006ff */
[----:B------:R-:W-:Y:S01]  /*6ec0*/  IMAD R25, R51, R50, R25 ;  /* 0x0000003233197224 */ /* 0x000fe200078e0219 */
[----:B------:R-:W-:Y:S01]  /*6ed0*/  I2IP.S8.S32.SAT R69, R21, R20, R69 ;  /* 0x0000001415457239 */ /* 0x000fe20000001445 */
[----:B------:R-:W-:Y:S01]  /*6ee0*/  IMAD R26, R53, R50, R26 ;  /* 0x00000032351a7224 */ /* 0x000fe200078e021a */
[----:B------:R-:W-:Y:S01]  /*6ef0*/  SHF.R.S32.HI R49, RZ, 0x18, R62 ;  /* 0x00000018ff317819 */ /* 0x000fe2000001143e */
[C---:B------:R-:W-:Y:S01]  /*6f00*/  IMAD R31, R46.reuse, R31, RZ ;  /* 0x0000001f2e1f7224 */ /* 0x040fe200078e02ff */
[C---:B------:R-:W-:Y:S01]  /*6f10*/  PRMT R51, R63.reuse, 0x8880, RZ ;  /* 0x000088803f337816 */ /* 0x040fe200000000ff */
[----:B------:R-:W-:Y:S01]  /*6f20*/  IMAD.SHL.U32 R53, R63, 0x100, RZ ;  /* 0x000001003f357824 */ /* 0x000fe200078e00ff */
[----:B------:R-:W-:Y:S01]  /*6f30*/  SHF.R.S32.HI R52, RZ, 0x18, R52 ;  /* 0x00000018ff347819 */ /* 0x000fe20000011434 */
[C---:B------:R-:W-:Y:S02]  /*6f40*/  IMAD R28, R46.reuse, R32, RZ ;  /* 0x000000202e1c7224 */ /* 0x040fe400078e02ff */
[C---:B------:R-:W-:Y:S01]  /*6f50*/  IMAD R29, R46.reuse, R33, RZ ;  /* 0x000000212e1d7224 */ /* 0x040fe200078e02ff */
[----:B------:R-:W-:Y:S01]  /*6f60*/  SHF.R.S32.HI R53, RZ, 0x18, R53 ;  /* 0x00000018ff357819 */ /* 0x000fe20000011435 */
[-C--:B------:R-:W-:Y:S02]  /*6f70*/  IMAD R31, R49, R50.reuse, R31 ;  /* 0x00000032311f7224 */ /* 0x080fe400078e021f */
[----:B------:R-:W-:Y:S02]  /*6f80*/  IMAD R28, R51, R50, R28 ;  /* 0x00000032331c7224 */ /* 0x000fe400078e021c */
[----:B------:R-:W-:Y:S01]  /*6f90*/  IMAD R30, R46, R34, RZ ;  /* 0x000000222e1e7224 */ /* 0x000fe200078e02ff */
[----:B------:R-:W-:Y:S01]  /*6fa0*/  I2IP.S8.S32.SAT R75, R31, R26, RZ ;  /* 0x0000001a1f4b7239 */ /* 0x000fe200000014ff */
[----:B------:R-:W-:Y:S02]  /*6fb0*/  IMAD R29, R52, R50, R29 ;  /* 0x00000032341d7224 */ /* 0x000fe400078e021d */
[----:B------:R-:W-:Y:S01]  /*6fc0*/  IMAD R35, R46, R35, RZ ;  /* 0x000000232e237224 */ /* 0x000fe200078e02ff */
[----:B------:R-:W-:Y:S01]  /*6fd0*/  I2IP.S8.S32.SAT R70, R25, R24, R75 ;  /* 0x0000001819467239 */ /* 0x000fe2000000144b */
[-C--:B------:R-:W-:Y:S01]  /*6fe0*/  IMAD R30, R53, R50.reuse, R30 ;  /* 0x00000032351e7224 */ /* 0x080fe200078e021e */
[----:B------:R-:W-:Y:S01]  /*6ff0*/  LEA R75, R104, UR49, 0x3 ;  /* 0x00000031684b7c11 */ /* 0x000fe2000f8e18ff */
[----:B------:R-:W-:Y:S05]  /*7000*/  IMAD R35, R54, R50, R35 ;  /* 0x0000003236237224 */ /* 0x000fea00078e0223 */
[----:B------:R-:W-:Y:S04]  /*7010*/  I2IP.S8.S32.SAT R76, R35, R30, RZ ;  /* 0x0000001e234c7239 */ /* 0x000fe800000014ff */
[----:B------:R-:W-:Y:S02]  /*7020*/  I2IP.S8.S32.SAT R71, R29, R28, R76 ;  /* 0x0000001c1d477239 */ /* 0x000fe4000000144c */
[----:B------:R-:W-:Y:S03]  /*7030*/  @P6 SHF.L.U32 R76, R99, 0x1f, RZ ;  /* 0x0000001f634c6819 */ /* 0x000fe600000006ff */
[----:B------:R1:W-:Y:S01]  /*7040*/  STS.128 [R112+0x2200], R68 ;  /* 0x0022004470007388 */ /* 0x0003e20000000c00 */
[----:B------:R-:W-:Y:S01]  /*7050*/  @!PT LDS RZ, [RZ] ;  /* 0x00000000fffff984 */ /* 0x000fe20000000800 */
[----:B------:R-:W-:Y:S01]  /*7060*/  @!PT LDS RZ, [RZ] ;  /* 0x00000000fffff984 */ /* 0x000fe20000000800 */
[----:B------:R-:W-:Y:S01]  /*7070*/  @!PT LDS RZ, [RZ] ;  /* 0x00000000fffff984 */ /* 0x000fe20000000800 */
[----:B------:R-:W-:Y:S01]  /*7080*/  @!PT LDS RZ, [RZ] ;  /* 0x00000000fffff984 */ /* 0x000fe20000000800 */
[----:B------:R2:W-:Y:S07]  /*7090*/  MEMBAR.ALL.CTA ;  /* 0x0000000000007992 */ /* 0x0005ee0000008000 */
[----:B--2---:R-:W2:Y:S02]  /*70a0*/  FENCE.VIEW.ASYNC.S ;  /* 0x00000000000073c6 */ /* 0x004ea40000000000 */
[----:B--2---:R-:W-:Y:S06]  /*70b0*/  BAR.SYNC.DEFER_BLOCKING 0x1, 0x80 ;  /* 0x0042000000007b1d */ /* 0x004fec0000010000 */
[----:B------:R-:W-:Y:S05]  /*70c0*/  @P0 BRA `(.L_x_123) ;  /* 0x0000000000380947 */ /* 0x000fea0003800000 */
[----:B------:R-:W-:Y:S02]  /*70d0*/  UIADD3 UR4, UPT, UPT, UR49, 0x2200, URZ ;  /* 0x0000220031047890 */ /* 0x000fe4000fffe0ff */
[----:B------:R-:W-:Y:S01]  /*70e0*/  UIADD3 UR8, UP0, UPT, UR52, 0x680, URZ ;  /* 0x0000068034087890 */ /* 0x000fe2000ff1e0ff */
[----:B------:R-:W-:Y:S01]  /*70f0*/  UMOV UR43, UR36 ;  /* 0x00000024002b7c82 */ /* 0x000fe20008000000 */
[----:B------:R-:W-:Y:S02]  /*7100*/  UIADD3 UR5, UPT, UPT, UR41, 0x40, URZ ;  /* 0x0000004029057890 */ /* 0x000fe4000fffe0ff */
[----:B------:R-:W-:Y:S01]  /*7110*/  MOV R107, UR4 ;  /* 0x00000004006b7c02 */ /* 0x000fe20008000f00 */
[----:B------:R-:W-:Y:S02]  /*7120*/  UIADD3.X UR9, UPT, UPT, URZ, UR53, URZ, UP0, !UPT ;  /* 0x00000035ff097290 */ /* 0x000fe400087fe4ff */
[----:B------:R-:W-:Y:S01]  /*7130*/  UIADD3 UR4, UPT, UPT, UR49, 0x2a00, URZ ;  /* 0x00002a0031047890 */ /* 0x000fe2000fffe0ff */
[----:B------:R-:W-:Y:S01]  /*7140*/  R2UR UR40, R107 ;  /* 0x000000006b2872ca */ /* 0x000fe200000e0000 */
[----:B------:R-:W-:Y:S01]  /*7150*/  UMOV UR6, UR42 ;  /* 0x0000002a00067c82 */ /* 0x000fe20008000000 */
[----:B------:R-:W-:Y:S11]  /*7160*/  UMOV UR7, UR36 ;  /* 0x0000002400077c82 */ /* 0x000ff60008000000 */
[----:B------:R2:W-:Y:S01]  /*7170*/  UTMASTG.3D [UR40], [UR8] ;  /* 0x00000028080073b5 */ /* 0x0005e20008010000 */
[----:B------:R2:W-:Y:S01]  /*7180*/  UTMASTG.3D [UR4], [UR8] ;  /* 0x00000004080073b5 */ /* 0x0005e20008010000 */
[----:B------:R0:W-:Y:S01]  /*7190*/  UTMACMDFLUSH ;  /* 0x00000000000079b7 */ /* 0x0001e20000000000 */
[----:B--2---:R-:W-:Y:S04]  /*71a0*/  DEPBAR.LE SB0, 0x1 ;  /* 0x000080400000791a */ /* 0x004fe80000000000 */
.L_x_123:
[----:B------:R-:W-:Y:S05]  /*71b0*/  BSYNC.RECONVERGENT B0 ;  /* 0x0000000000007941 */ /* 0x000fea0003800200 */
.L_x_122:
[----:B------:R-:W-:Y:S06]  /*71c0*/  BAR.SYNC.DEFER_BLOCKING 0x1, 0x80 ;  /* 0x0042000000007b1d */ /* 0x000fec0000010000 */
[----:B------:R-:W2:Y:S01]  /*71d0*/  @P6 SYNCS.PHASECHK.TRANS64.TRYWAIT P0, [R75+URZ+0xd0], R76 ;  /* 0x0000d04c4b0065a7 */ /* 0x000ea200080011ff */
[----:B------:R-:W-:Y:S01]  /*71e0*/  BSSY B1, `(.L_x_124) ;  /* 0x000001f000017945 */ /* 0x000fe20003800000 */
[----:B--2---:R-:W-:Y:S03]  /*71f0*/  @P6 SEL R55, RZ, 0x1, !P0 ;  /* 0x00000001ff376807 */ /* 0x004fe60004000000 */
[----:B------:R-:W-:Y:S05]  /*7200*/  @!P6 BRA `(.L_x_125) ;  /* 0x000000000070e947 */ /* 0x000fea0003800000 */
[----:B------:R-:W-:Y:S01]  /*7210*/  ISETP.NE.AND P1, PT, R72, RZ, PT ;  /* 0x000000ff4800720c */ /* 0x000fe20003f25270 */
[----:B------:R-:W-:Y:S01]  /*7220*/  BSSY B0, `(.L_x_126) ;  /* 0x0000008000007945 */ /* 0x000fe20003800000 */
[----:B------:R-:W-:Y:S11]  /*7230*/  ISETP.NE.AND P0, PT, R55, RZ, PT ;  /* 0x000000ff3700720c */ /* 0x000ff60003f05270 */
[----:B------:R-:W-:Y:S04]  /*7240*/  @P1 IMAD R73, R104, 0x1000, R73 ;  /* 0x0000100068491824 */ /* 0x000fe800078e0249 */
[----:B------:R-:W-:Y:S01]  /*7250*/  @P1 IMAD.IADD R74, R74, 0x1, R73 ;  /* 0x000000014a4a1824 */ /* 0x000fe200078e0249 */
[----:B------:R-:W-:Y:S06]  /*7260*/  @P0 BRA `(.L_x_127) ;  /* 0x00000000000c0947 */ /* 0x000fec0003800000 */
[----:B------:R-:W-:Y:S04]  /*7270*/  SHF.L.U32 R0, R99, 0x1f, RZ ;  /* 0x0000001f63007819 */ /* 0x000fe800000006ff */
[----:B------:R-:W2:Y:S02]  /*7280*/  SYNCS.PHASECHK.TRANS64.TRYWAIT P0, [R75+URZ+0xd0], R0 ;  /* 0x0000d0004b0075a7 */ /* 0x000ea400080011ff */
[----:B--2---:R-:W-:Y:S05]  /*7290*/  @!P0 BRA `(.L_x_128) ;  /* 0x0000001800fc8947 */ /* 0x004fea0003800000 */
.L_x_127:
[----:B------:R-:W-:Y:S05]  /*72a0*/  BSYNC B0 ;  /* 0x0000000000007941 */ /* 0x000fea0003800000 */
.L_x_126:
[----:B------:R-:W-:Y:S01]  /*72b0*/  ISETP.NE.AND P0, PT, R72, RZ, PT ;  /* 0x000000ff4800720c */ /* 0x000fe20003f05270 */
[----:B--2---:R-:W-:Y:S02]  /*72c0*/  VIADD R75, R75, 0xe0 ;  /* 0x000000e04b4b7836 */ /* 0x004fe40000000000 */
[----:B------:R-:W-:Y:S02]  /*72d0*/  IMAD.U32 R0, RZ, RZ, UR37 ;  /* 0x00000025ff007e24 */ /* 0x000fe4000f8e00ff */
[----:B------:R-:W-:Y:S03]  /*72e0*/  VIADD R104, R104, 0x1 ;  /* 0x0000000168687836 */ /* 0x000fe60000000000 */
[----:B------:R-:W-:Y:S05]  /*72f0*/  PRMT R0, R0, 0x654, R75 ;  /* 0x0000065400007816 */ /* 0x000fea000000004b */
[----:B------:R2:W3:Y:S04]  /*7300*/  @P0 LDS.128 R56, [R73+0x200] ;  /* 0x0002000049380984 */ /* 0x0004e80000000c00 */
[----:B------:R2:W4:Y:S01]  /*7310*/  @P0 LDS.128 R60, [R74+0x200] ;  /* 0x000200004a3c0984 */ /* 0x0005220000000c00 */
        /* <DEDUP_REMOVED lines=10> */
[----:B--23--:R-:W-:Y:S02]  /*73c0*/  LOP3.LUT R99, R99, R0, RZ, 0x3c, !PT ;  /* 0x0000000063637212 */ /* 0x00cfe400078e3cff */
.L_x_125:
[----:B------:R-:W-:Y:S05]  /*73d0*/  BSYNC B1 ;  /* 0x0000000000017941 */ /* 0x000fea0003800000 */
.L_x_124:
[----:B------:R-:W-:Y:S05]  /*73e0*/  VIADD R0, R48, 0x20 ;  /* 0x0000002030007836 */ /* 0x000fea0000000000 */
[----:B------:R-:W-:Y:S04]  /*73f0*/  SHF.R.U32.HI R0, RZ, 0x15, R0 ;  /* 0x00000015ff007819 */ /* 0x000fe80000011600 */
[----:B------:R-:W-:Y:S11]  /*7400*/  LOP3.LUT P0, RZ, R0, 0x3, R97, 0x48, !PT ;  /* 0x0000000300ff7812 */ /* 0x000ff60007804861 */
[----:B------:R-:W-:Y:S02]  /*7410*/  @!UPT UIADD3 URZ, UPT, UPT, URZ, URZ, URZ ;  /* 0x000000fffffff290 */ /* 0x000fe4000fffe0ff */
[----:B------:R-:W-:Y:S05]  /*7420*/  @!P0 BRA `(.L_x_129) ;  /* 0x0000000000408947 */ /* 0x000fea0003800000 */
[----:B------:R-:W2:Y:S01]  /*7430*/  LDCU.64 UR8, c[0x4][0x70] ;  /* 0x01000e00ff0877ac */ /* 0x000ea20008000a00 */
[----:B------:R-:W-:Y:S01]  /*7440*/  MOV R3, 0x0 ;  /* 0x0000000000037802 */ /* 0x000fe20000000f00 */
[----:B------:R-:W-:Y:S02]  /*7450*/  HFMA2 R12, -RZ, RZ, 0, 5.9604644775390625e-08 ;  /* 0x00000001ff0c7431 */ /* 0x000fe400000001ff */
[----:B------:R-:W-:Y:S02]  /*7460*/  IMAD.MOV.U32 R8, RZ, RZ, 0x192 ;  /* 0x00000192ff087424 */ /* 0x000fe400078e00ff */
[----:B------:R-:W-:Y:S01]  /*7470*/  IMAD.MOV.U32 R13, RZ, RZ, RZ ;  /* 0x000000ffff0d7224 */ /* 0x000fe200078e00ff */
[----:B------:R-:W3:Y:S01]  /*7480*/  LDCU.64 UR6, c[0x4][0x78] ;  /* 0x01000f00ff0677ac */ /* 0x000ee20008000a00 */
[----:B------:R-:W1:Y:S01]  /*7490*/  LDC.64 R2, c[0x4][R3] ;  /* 0x0100000003027b82 */ /* 0x000e620000000a00 */
[----:B------:R-:W5:Y:S01]  /*74a0*/  LDCU.64 UR4, c[0x4][0x10] ;  /* 0x01000200ff0477ac */ /* 0x000f620008000a00 */
[----:B--2---:R-:W-:Y:S01]  /*74b0*/  MOV R5, UR9 ;  /* 0x0000000900057c02 */ /* 0x004fe20008000f00 */
[----:B------:R-:W-:Y:S01]  /*74c0*/  IMAD.U32 R4, RZ, RZ, UR8 ;  /* 0x00000008ff047e24 */ /* 0x000fe2000f8e00ff */
[----:B---3--:R-:W-:Y:S01]  /*74d0*/  MOV R7, UR7 ;  /* 0x0000000700077c02 */ /* 0x008fe20008000f00 */
[----:B------:R-:W-:Y:S01]  /*74e0*/  IMAD.U32 R6, RZ, RZ, UR6 ;  /* 0x00000006ff067e24 */ /* 0x000fe2000f8e00ff */
[----:B-----5:R-:W-:Y:S01]  /*74f0*/  MOV R11, UR5 ;  /* 0x00000005000b7c02 */ /* 0x020fe20008000f00 */
[----:B------:R-:W-:Y:S02]  /*7500*/  IMAD.U32 R10, RZ, RZ, UR4 ;  /* 0x00000004ff0a7e24 */ /* 0x000fe4000f8e00ff */
[----:B------:R-:W-:Y:S07]  /*7510*/  LEPC R20, `(.L_x_129) ;  /* 0x000000001014794e */ /* 0x000fee0000000000 */
[----:B-1--4-:R-:W-:Y:S05]  /*7520*/  CALL.ABS.NOINC R2 ;  /* 0x0000000002007343 */ /* 0x012fea0003c00000 */
.L_x_129:
[----:B------:R-:W-:Y:S01]  /*7530*/  ISETP.NE.AND P0, PT, R108, RZ, PT ;  /* 0x000000ff6c00720c */ /* 0x000fe20003f05270 */
[----:B------:R-:W-:Y:S05]  /*7540*/  WARPSYNC.ALL ;  /* 0x0000000000007948 */ /* 0x000fea0003800000 */
[----:B------:R-:W-:Y:S01]  /*7550*/  R2UR UR4, R48 ;  /* 0x00000000300472ca */ /* 0x000fe200000e0000 */
[----:B------:R-:W-:Y:S01]  /*7560*/  IMAD.U32 R77, R58, 0x10000, RZ ;  /* 0x000100003a4d7824 */ /* 0x000fe200078e00ff */
[----:B------:R-:W-:Y:S01]  /*7570*/  SHF.L.U32 R51, R56, 0x10, RZ ;  /* 0x0000001038337819 */ /* 0x000fe200000006ff */
[----:B----4-:R-:W-:Y:S01]  /*7580*/  IMAD.U32 R76, R60, 0x10000, RZ ;  /* 0x000100003c4c7824 */ /* 0x010fe200078e00ff */
[----:B------:R-:W-:Y:S01]  /*7590*/  PRMT R49, R56, 0x8880, RZ ;  /* 0x0000888038317816 */ /* 0x000fe200000000ff */
[----:B-1----:R-:W-:Y:S01]  /*75a0*/  IMAD.U32 R66, R62, 0x10000, RZ ;  /* 0x000100003e427824 */ /* 0x002fe200078e00ff */
[----:B------:R-:W-:Y:S01]  /*75b0*/  SHF.L.U32 R52, R56, 0x8, RZ ;  /* 0x0000000838347819 */ /* 0x000fe200000006ff */
[----:B------:R-:W-:Y:S01]  /*75c0*/  BSSY.RECONVERGENT B0, `(.L_x_130) ;  /* 0x00000a0000007945 */ /* 0x000fe20003800200 */
[----:B------:R-:W-:Y:S02]  /*75d0*/  SHF.R.S32.HI R51, RZ, 0x18, R51 ;  /* 0x00000018ff337819 */ /* 0x000fe40000011433 */
[C---:B------:R-:W-:Y:S02]  /*75e0*/  PRMT R82, R57.reuse, 0x8880, RZ ;  /* 0x0000888039527816 */ /* 0x040fe400000000ff */
[----:B------:R-:W-:Y:S01]  /*75f0*/  SHF.R.S32.HI R52, RZ, 0x18, R52 ;  /* 0x00000018ff347819 */ /* 0x000fe20000011434 */
[----:B------:R-:W1:Y:S01]  /*7600*/  LDTM.x32 R4, tmem[UR4+0x20] ;  /* 0x00002004000479ee */ /* 0x000e6200082c0000 */
[----:B------:R-:W-:Y:S01]  /*7610*/  NOP ;  /* 0x0000000000007918 */ /* 0x000fe20000000000 */
[----:B------:R-:W-:Y:S02]  /*7620*/  IADD3 R110, PT, PT, R110, 0x140, RZ ;  /* 0x000001406e6e7810 */ /* 0x000fe40007ffe0ff */
[----:B------:R-:W-:Y:S02]  /*7630*/  SHF.R.S32.HI R53, RZ, 0x18, R56 ;  /* 0x00000018ff357819 */ /* 0x000fe40000011438 */
[----:B------:R-:W-:Y:S02]  /*7640*/  LOP3.LUT R110, R110, 0xfefffff8, RZ, 0xc0, !PT ;  /* 0xfefffff86e6e7812 */ /* 0x000fe400078ec0ff */
[----:B------:R-:W-:Y:S02]  /*7650*/  SHF.L.U32 R81, R57, 0x10, RZ ;  /* 0x0000001039517819 */ /* 0x000fe400000006ff */
[----:B-1----:R1:W-:Y:S01]  /*7660*/  SYNCS.ARRIVE.TRANS64.RED.A1T0 RZ, [R110+URZ], RZ ;  /* 0x000000ff6eff79a7 */ /* 0x0023e200081004ff */
[----:B------:R-:W-:Y:S02]  /*7670*/  PRMT R79, R58, 0x8880, RZ ;  /* 0x000088803a4f7816 */ /* 0x000fe400000000ff */
[----:B------:R-:W-:Y:S02]  /*7680*/  SHF.R.S32.HI R54, RZ, 0x18, R57 ;  /* 0x00000018ff367819 */ /* 0x000fe40000011439 */
[C---:B------:R-:W-:Y:S02]  /*7690*/  PRMT R73, R59.reuse, 0x8880, RZ ;  /* 0x000088803b497816 */ /* 0x040fe400000000ff */
[----:B------:R-:W-:Y:S02]  /*76a0*/  SHF.R.S32.HI R55, RZ, 0x18, R58 ;  /* 0x00000018ff377819 */ /* 0x000fe4000001143a */
[----:B------:R-:W-:Y:S02]  /*76b0*/  SHF.L.U32 R72, R59, 0x10, RZ ;  /* 0x000000103b487819 */ /* 0x000fe400000006ff */
[----:B------:R-:W-:Y:S02]  /*76c0*/  PRMT R78, R60, 0x8880, RZ ;  /* 0x000088803c4e7816 */ /* 0x000fe400000000ff */
[----:B------:R-:W-:Y:S01]  /*76d0*/  SHF.R.S32.HI R56, RZ, 0x18, R59 ;  /* 0x00000018ff387819 */ /* 0x000fe2000001143b */
[C---:B------:R-:W-:Y:S01]  /*76e0*/  IMAD R0, R46.reuse, R4, RZ ;  /* 0x000000042e007224 */ /* 0x040fe200078e02ff */
[C---:B------:R-:W-:Y:S01]  /*76f0*/  PRMT R70, R61.reuse, 0x8880, RZ ;  /* 0x000088803d467816 */ /* 0x040fe200000000ff */
[C---:B------:R-:W-:Y:S01]  /*7700*/  IMAD R2, R46.reuse, R5, RZ ;  /* 0x000000052e027224 */ /* 0x040fe200078e02ff */
[----:B------:R-:W-:Y:S01]  /*7710*/  SHF.L.U32 R69, R61, 0x10, RZ ;  /* 0x000000103d457819 */ /* 0x000fe200000006ff */
[----:B------:R-:W-:Y:S01]  /*7720*/  IMAD R3, R46, R6, RZ ;  /* 0x000000062e037224 */ /* 0x000fe200078e02ff */
[----:B------:R-:W-:Y:S01]  /*7730*/  PRMT R67, R62, 0x8880, RZ ;  /* 0x000088803e437816 */ /* 0x000fe200000000ff */
[-C--:B------:R-:W-:Y:S01]  /*7740*/  IMAD R0, R49, R50.reuse, R0 ;  /* 0x0000003231007224 */ /* 0x080fe200078e0200 */
[----:B------:R-:W-:Y:S01]  /*7750*/  PRMT R64, R63, 0x8880, RZ ;  /* 0x000088803f407816 */ /* 0x000fe200000000ff */
[----:B------:R-:W-:Y:S01]  /*7760*/  IMAD R7, R46, R7, RZ ;  /* 0x000000072e077224 */ /* 0x000fe200078e02ff */
[----:B------:R-:W-:Y:S01]  /*7770*/  SHF.L.U32 R80, R57, 0x8, RZ ;  /* 0x0000000839507819 */ /* 0x000fe200000006ff */
[-C--:B------:R-:W-:Y:S01]  /*7780*/  IMAD R2, R51, R50.reuse, R2 ;  /* 0x0000003233027224 */ /* 0x080fe200078e0202 */
[----:B------:R-:W-:Y:S01]  /*7790*/  SHF.R.S32.HI R51, RZ, 0x18, R81 ;  /* 0x00000018ff337819 */ /* 0x000fe20000011451 */
[----:B------:R-:W-:Y:S01]  /*77a0*/  IMAD R3, R52, R50, R3 ;  /* 0x0000003234037224 */ /* 0x000fe200078e0203 */
[----:B------:R-:W-:Y:S01]  /*77b0*/  SHF.R.S32.HI R52, RZ, 0x18, R72 ;  /* 0x00000018ff347819 */ /* 0x000fe20000011448 */
[----:B------:R-:W-:Y:S01]  /*77c0*/  IMAD.MOV.U32 R49, RZ, RZ, R82 ;  /* 0x000000ffff317224 */ /* 0x000fe200078e0052 */
[----:B------:R-:W-:Y:S01]  /*77d0*/  SHF.R.S32.HI R57, RZ, 0x18, R60 ;  /* 0x00000018ff397819 */ /* 0x000fe2000001143c */
[----:B------:R-:W-:Y:S01]  /*77e0*/  IMAD R8, R46, R8, RZ ;  /* 0x000000082e087224 */ /* 0x000fe200078e02ff */
[----:B------:R-:W-:Y:S01]  /*77f0*/  SHF.L.U32 R74, R58, 0x8, RZ ;  /* 0x000000083a4a7819 */ /* 0x000fe200000006ff */
[----:B------:R-:W-:Y:S01]  /*7800*/  IMAD R7, R53, R50, R7 ;  /* 0x0000003235077224 */ /* 0x000fe200078e0207 */
[----:B------:R-:W-:Y:S01]  /*7810*/  SHF.R.S32.HI R53, RZ, 0x18, R80 ;  /* 0x00000018ff357819 */ /* 0x000fe20000011450 */
[C---:B------:R-:W-:Y:S01]  /*7820*/  IMAD R9, R46.reuse, R9, RZ ;  /* 0x000000092e097224 */ /* 0x040fe200078e02ff */
[----:B------:R-:W-:Y:S01]  /*7830*/  SHF.R.S32.HI R58, RZ, 0x18, R61 ;  /* 0x00000018ff3a7819 */ /* 0x000fe2000001143d */
[C---:B------:R-:W-:Y:S01]  /*7840*/  IMAD R10, R46.reuse, R10, RZ ;  /* 0x0000000a2e0a7224 */ /* 0x040fe200078e02ff */
[----:B------:R-:W-:Y:S01]  /*7850*/  I2IP.S8.S32.SAT R101, R7, R3, RZ ;  /* 0x0000000307657239 */ /* 0x000fe200000014ff */
[----:B------:R-:W-:Y:S01]  /*7860*/  IMAD R8, R49, R50, R8 ;  /* 0x0000003231087224 */ /* 0x000fe200078e0208 */
[----:B------:R-:W-:Y:S01]  /*7870*/  MOV R49, R79 ;  /* 0x0000004f00317202 */ /* 0x000fe20000000f00 */
[----:B------:R-:W-:Y:S01]  /*7880*/  IMAD R11, R46, R11, RZ ;  /* 0x0000000b2e0b7224 */ /* 0x000fe200078e02ff */
[----:B------:R-:W-:Y:S01]  /*7890*/  I2IP.S8.S32.SAT R100, R2, R0, R101 ;  /* 0x0000000002647239 */ /* 0x000fe20000001465 */
[-C--:B------:R-:W-:Y:S01]  /*78a0*/  IMAD R9, R51, R50.reuse, R9 ;  /* 0x0000003233097224 */ /* 0x080fe200078e0209 */
[----:B------:R-:W-:Y:S01]  /*78b0*/  SHF.R.S32.HI R51, RZ, 0x18, R77 ;  /* 0x00000018ff337819 */ /* 0x000fe2000001144d */
[----:B------:R-:W-:Y:S01]  /*78c0*/  IMAD R10, R53, R50, R10 ;  /* 0x00000032350a7224 */ /* 0x000fe200078e020a */
[----:B------:R-:W-:Y:S01]  /*78d0*/  SHF.L.U32 R71, R59, 0x8, RZ ;  /* 0x000000083b477819 */ /* 0x000fe200000006ff */
[----:B------:R-:W-:Y:S01]  /*78e0*/  IMAD R4, R46, R12, RZ ;  /* 0x0000000c2e047224 */ /* 0x000fe200078e02ff */
[----:B------:R-:W-:Y:S01]  /*78f0*/  SHF.R.S32.HI R59, RZ, 0x18, R62 ;  /* 0x00000018ff3b7819 */ /* 0x000fe2000001143e */
[-C--:B------:R-:W-:Y:S01]  /*7900*/  IMAD R11, R54, R50.reuse, R11 ;  /* 0x00000032360b7224 */ /* 0x080fe200078e020b */
[----:B------:R-:W-:Y:S01]  /*7910*/  SHF.R.S32.HI R53, RZ, 0x18, R71 ;  /* 0x00000018ff357819 */ /* 0x000fe20000011447 */
[----:B------:R-:W-:Y:S01]  /*7920*/  IMAD R5, R46, R13, RZ ;  /* 0x0000000d2e057224 */ /* 0x000fe200078e02ff */
[----:B------:R-:W-:Y:S01]  /*7930*/  SHF.L.U32 R75, R60, 0x8, RZ ;  /* 0x000000083c4b7819 */ /* 0x000fe200000006ff */
[----:B------:R-:W-:Y:S01]  /*7940*/  IMAD R4, R49, R50, R4 ;  /* 0x0000003231047224 */ /* 0x000fe200078e0204 */
[----:B------:R-:W-:Y:S01]  /*7950*/  SHF.R.S32.HI R49, RZ, 0x18, R74 ;  /* 0x00000018ff317819 */ /* 0x000fe2000001144a */
[C---:B------:R-:W-:Y:S01]  /*7960*/  IMAD R6, R46.reuse, R14, RZ ;  /* 0x0000000e2e067224 */ /* 0x040fe200078e02ff */
[----:B------:R-:W-:Y:S01]  /*7970*/  I2IP.S8.S32.SAT R102, R11, R10, RZ ;  /* 0x0000000a0b667239 */ /* 0x000fe200000014ff */
[C---:B------:R-:W-:Y:S01]  /*7980*/  IMAD R15, R46.reuse, R15, RZ ;  /* 0x0000000f2e0f7224 */ /* 0x040fe200078e02ff */
[----:B------:R-:W-:Y:S01]  /*7990*/  SHF.R.S32.HI R60, RZ, 0x18, R63 ;  /* 0x00000018ff3c7819 */ /* 0x000fe2000001143f */
[----:B------:R-:W-:Y:S01]  /*79a0*/  IMAD R5, R51, R50, R5 ;  /* 0x0000003233057224 */ /* 0x000fe200078e0205 */
[----:B------:R-:W-:Y:S01]  /*79b0*/  MOV R51, R73 ;  /* 0x0000004900337202 */ /* 0x000fe20000000f00 */
[C---:B------:R-:W-:Y:S01]  /*79c0*/  IMAD R12, R46.reuse, R16, RZ ;  /* 0x000000102e0c7224 */ /* 0x040fe200078e02ff */
[----:B------:R-:W-:Y:S01]  /*79d0*/  I2IP.S8.S32.SAT R101, R9, R8, R102 ;  /* 0x0000000809657239 */ /* 0x000fe20000001466 */
[----:B------:R-:W-:Y:S01]  /*79e0*/  IMAD R6, R49, R50, R6 ;  /* 0x0000003231067224 */ /* 0x000fe200078e0206 */
[----:B------:R-:W-:Y:S01]  /*79f0*/  MOV R49, R78 ;  /* 0x0000004e00317202 */ /* 0x000fe20000000f00 */
[----:B------:R-:W-:Y:S01]  /*7a00*/  IMAD R13, R46, R17, RZ ;  /* 0x000000112e0d7224 */ /* 0x000fe200078e02ff */
[----:B------:R-:W-:Y:S01]  /*7a10*/  SHF.L.U32 R68, R61, 0x8, RZ ;  /* 0x000000083d447819 */ /* 0x000fe200000006ff */
[----:B------:R-:W-:Y:S01]  /*7a20*/  IMAD R15, R55, R50, R15 ;  /* 0x00000032370f7224 */ /* 0x000fe200078e020f */
[----:B------:R-:W-:Y:S01]  /*7a30*/  SHF.L.U32 R65, R62, 0x8, RZ ;  /* 0x000000083e417819 */ /* 0x000fe200000006ff */
[C---:B------:R-:W-:Y:S01]  /*7a40*/  IMAD R14, R46.reuse, R18, RZ ;  /* 0x000000122e0e7224 */ /* 0x040fe200078e02ff */
[----:B------:R-:W-:Y:S01]  /*7a50*/  SHF.L.U32 R62, R63, 0x10, RZ ;  /* 0x000000103f3e7819 */ /* 0x000fe200000006ff */
[----:B------:R-:W-:Y:S01]  /*7a60*/  IMAD R12, R51, R50, R12 ;  /* 0x00000032330c7224 */ /* 0x000fe200078e020c */
[----:B------:R-:W-:Y:S01]  /*7a70*/  I2IP.S8.S32.SAT R102, R15, R6, RZ ;  /* 0x000000060f667239 */ /* 0x000fe200000014ff */
[----:B------:R-:W-:Y:S01]  /*7a80*/  IMAD R19, R46, R19, RZ ;  /* 0x000000132e137224 */ /* 0x000fe200078e02ff */
[----:B------:R-:W-:Y:S01]  /*7a90*/  SHF.R.S32.HI R51, RZ, 0x18, R76 ;  /* 0x00000018ff337819 */ /* 0x000fe2000001144c */
[----:B------:R-:W-:Y:S01]  /*7aa0*/  IMAD R13, R52, R50, R13 ;  /* 0x00000032340d7224 */ /* 0x000fe200078e020d */
[----:B------:R-:W-:Y:S01]  /*7ab0*/  I2IP.S8.S32.SAT R102, R5, R4, R102 ;  /* 0x0000000405667239 */ /* 0x000fe20000001466 */
[C---:B------:R-:W-:Y:S01]  /*7ac0*/  IMAD R16, R46.reuse, R20, RZ ;  /* 0x000000142e107224 */ /* 0x040fe200078e02ff */
[----:B------:R-:W-:Y:S01]  /*7ad0*/  SHF.R.S32.HI R52, RZ, 0x18, R62 ;  /* 0x00000018ff347819 */ /* 0x000fe2000001143e */
[-C--:B------:R-:W-:Y:S01]  /*7ae0*/  IMAD R14, R53, R50.reuse, R14 ;  /* 0x00000032350e7224 */ /* 0x080fe200078e020e */
[----:B------:R-:W-:Y:S01]  /*7af0*/  SHF.R.S32.HI R53, RZ, 0x18, R75 ;  /* 0x00000018ff357819 */ /* 0x000fe2000001144b */
[----:B------:R-:W-:Y:S01]  /*7b00*/  IMAD R17, R46, R21, RZ ;  /* 0x000000152e117224 */ /* 0x000fe200078e02ff */
[----:B------:R-:W-:Y:S01]  /*7b10*/  SHF.L.U32 R61, R63, 0x8, RZ ;  /* 0x000000083f3d7819 */ /* 0x000fe200000006ff */
[----:B------:R-:W-:Y:S01]  /*7b20*/  IMAD R19, R56, R50, R19 ;  /* 0x0000003238137224 */ /* 0x000fe200078e0213 */
[----:B-1----:R-:W-:Y:S01]  /*7b30*/  IADD3 R110, PT, PT, R44, 0x1, RZ ;  /* 0x000000012c6e7810 */ /* 0x002fe20007ffe0ff */
[C---:B------:R-:W-:Y:S02]  /*7b40*/  IMAD R18, R46.reuse, R22, RZ ;  /* 0x000000162e127224 */ /* 0x040fe400078e02ff */
[----:B------:R-:W-:Y:S01]  /*7b50*/  IMAD R16, R49, R50, R16 ;  /* 0x0000003231107224 */ /* 0x000fe200078e0210 */
[----:B------:R-:W-:Y:S01]  /*7b60*/  I2IP.S8.S32.SAT R103, R19, R14, RZ ;  /* 0x0000000e13677239 */ /* 0x000fe200000014ff */
[C---:B------:R-:W-:Y:S02]  /*7b70*/  IMAD R23, R46.reuse, R23, RZ ;  /* 0x000000172e177224 */ /* 0x040fe400078e02ff */
[----:B------:R-:W-:Y:S01]  /*7b80*/  IMAD R17, R51, R50, R17 ;  /* 0x0000003233117224 */ /* 0x000fe200078e0211 */
[----:B------:R-:W-:Y:S01]  /*7b90*/  I2IP.S8.S32.SAT R103, R13, R12, R103 ;  /* 0x0000000c0d677239 */ /* 0x000fe20000001467 */
[C---:B------:R-:W-:Y:S01]  /*7ba0*/  IMAD R20, R46.reuse, R24, RZ ;  /* 0x000000182e147224 */ /* 0x040fe200078e02ff */
[----:B------:R-:W-:Y:S01]  /*7bb0*/  SHF.R.S32.HI R51, RZ, 0x18, R69 ;  /* 0x00000018ff337819 */ /* 0x000fe20000011445 */
[-C--:B------:R-:W-:Y:S01]  /*7bc0*/  IMAD R18, R53, R50.reuse, R18 ;  /* 0x0000003235127224 */ /* 0x080fe200078e0212 */
[----:B------:R-:W-:Y:S01]  /*7bd0*/  SHF.R.S32.HI R53, RZ, 0x18, R68 ;  /* 0x00000018ff357819 */ /* 0x000fe20000011444 */
[----:B------:R-:W-:Y:S01]  /*7be0*/  IMAD.MOV.U32 R49, RZ, RZ, R70 ;  /* 0x000000ffff317224 */ /* 0x000fe200078e0046 */
[----:B------:R1:W-:Y:S01]  /*7bf0*/  STS.128 [R95+UR49+0x3200], R100 ;  /* 0x003200645f007988 */ /* 0x0003e20008000c31 */
[C---:B------:R-:W-:Y:S02]  /*7c00*/  IMAD R21, R46.reuse, R25, RZ ;  /* 0x000000192e157224 */ /* 0x040fe400078e02ff */
[----:B------:R-:W-:Y:S02]  /*7c10*/  IMAD R23, R57, R50, R23 ;  /* 0x0000003239177224 */ /* 0x000fe400078e0217 */
[C---:B------:R-:W-:Y:S02]  /*7c20*/  IMAD R22, R46.reuse, R26, RZ ;  /* 0x0000001a2e167224 */ /* 0x040fe400078e02ff */
[----:B------:R-:W-:Y:S01]  /*7c30*/  IMAD R20, R49, R50, R20 ;  /* 0x0000003231147224 */ /* 0x000fe200078e0214 */
[----:B------:R-:W-:Y:S01]  /*7c40*/  I2IP.S8.S32.SAT R116, R23, R18, RZ ;  /* 0x0000001217747239 */ /* 0x000fe200000014ff */
[C---:B------:R-:W-:Y:S01]  /*7c50*/  IMAD R27, R46.reuse, R27, RZ ;  /* 0x0000001b2e1b7224 */ /* 0x040fe200078e02ff */
[----:B------:R-:W-:Y:S01]  /*7c60*/  MOV R49, R67 ;  /* 0x0000004300317202 */ /* 0x000fe20000000f00 */
[----:B------:R-:W-:Y:S01]  /*7c70*/  IMAD R21, R51, R50, R21 ;  /* 0x0000003233157224 */ /* 0x000fe200078e0215 */
[----:B------:R-:W-:Y:S01]  /*7c80*/  I2IP.S8.S32.SAT R116, R17, R16, R116 ;  /* 0x0000001011747239 */ /* 0x000fe20000001474 */
[----:B------:R-:W-:Y:S01]  /*7c90*/  IMAD R24, R46, R28, RZ ;  /* 0x0000001c2e187224 */ /* 0x000fe200078e02ff */
[----:B------:R-:W-:Y:S01]  /*7ca0*/  SHF.R.S32.HI R51, RZ, 0x18, R66 ;  /* 0x00000018ff337819 */ /* 0x000fe20000011442 */
[-C--:B------:R-:W-:Y:S01]  /*7cb0*/  IMAD R22, R53, R50.reuse, R22 ;  /* 0x0000003235167224 */ /* 0x080fe200078e0216 */
[----:B------:R-:W-:Y:S01]  /*7cc0*/  SHF.R.S32.HI R53, RZ, 0x18, R61 ;  /* 0x00000018ff357819 */ /* 0x000fe2000001143d */
[-C--:B------:R-:W-:Y:S02]  /*7cd0*/  IMAD R27, R58, R50.reuse, R27 ;  /* 0x000000323a1b7224 */ /* 0x080fe400078e021b */
[C---:B------:R-:W-:Y:S02]  /*7ce0*/  IMAD R25, R46.reuse, R29, RZ ;  /* 0x0000001d2e197224 */ /* 0x040fe400078e02ff */
[----:B------:R-:W-:Y:S01]  /*7cf0*/  IMAD R24, R49, R50, R24 ;  /* 0x0000003231187224 */ /* 0x000fe200078e0218 */
[----:B------:R-:W-:Y:S01]  /*7d00*/  SHF.R.S32.HI R49, RZ, 0x18, R65 ;  /* 0x00000018ff317819 */ /* 0x000fe20000011441 */
[C---:B------:R-:W-:Y:S01]  /*7d10*/  IMAD R26, R46.reuse, R30, RZ ;  /* 0x0000001e2e1a7224 */ /* 0x040fe200078e02ff */
[----:B------:R-:W-:Y:S01]  /*7d20*/  I2IP.S8.S32.SAT R117, R27, R22, RZ ;  /* 0x000000161b757239 */ /* 0x000fe200000014ff */
[C---:B------:R-:W-:Y:S02]  /*7d30*/  IMAD R31, R46.reuse, R31, RZ ;  /* 0x0000001f2e1f7224 */ /* 0x040fe400078e02ff */
[----:B------:R-:W-:Y:S01]  /*7d40*/  IMAD R25, R51, R50, R25 ;  /* 0x0000003233197224 */ /* 0x000fe200078e0219 */
[----:B------:R-:W-:Y:S01]  /*7d50*/  MOV R51, R64 ;  /* 0x0000004000337202 */ /* 0x000fe20000000f00 */
[C---:B------:R-:W-:Y:S01]  /*7d60*/  IMAD R28, R46.reuse, R32, RZ ;  /* 0x000000202e1c7224 */ /* 0x040fe200078e02ff */
[----:B------:R-:W-:Y:S01]  /*7d70*/  I2IP.S8.S32.SAT R117, R21, R20, R117 ;  /* 0x0000001415757239 */ /* 0x000fe20000001475 */
[-C--:B------:R-:W-:Y:S02]  /*7d80*/  IMAD R26, R49, R50.reuse, R26 ;  /* 0x00000032311a7224 */ /* 0x080fe400078e021a */
[C---:B------:R-:W-:Y:S02]  /*7d90*/  IMAD R29, R46.reuse, R33, RZ ;  /* 0x000000212e1d7224 */ /* 0x040fe400078e02ff */
[-C--:B------:R-:W-:Y:S02]  /*7da0*/  IMAD R31, R59, R50.reuse, R31 ;  /* 0x000000323b1f7224 */ /* 0x080fe400078e021f */
[----:B------:R-:W-:Y:S02]  /*7db0*/  IMAD R28, R51, R50, R28 ;  /* 0x00000032331c7224 */ /* 0x000fe400078e021c */
[----:B------:R-:W-:Y:S01]  /*7dc0*/  IMAD R30, R46, R34, RZ ;  /* 0x000000222e1e7224 */ /* 0x000fe200078e02ff */
[----:B------:R-:W-:Y:S01]  /*7dd0*/  I2IP.S8.S32.SAT R113, R31, R26, RZ ;  /* 0x0000001a1f717239 */ /* 0x000fe200000014ff */
[----:B------:R-:W-:Y:S02]  /*7de0*/  IMAD R29, R52, R50, R29 ;  /* 0x00000032341d7224 */ /* 0x000fe400078e021d */
[----:B------:R-:W-:Y:S01]  /*7df0*/  IMAD R35, R46, R35, RZ ;  /* 0x000000232e237224 */ /* 0x000fe200078e02ff */
[----:B------:R-:W-:Y:S01]  /*7e00*/  I2IP.S8.S32.SAT R118, R25, R24, R113 ;  /* 0x0000001819767239 */ /* 0x000fe20000001471 */
[-C--:B------:R-:W-:Y:S02]  /*7e10*/  IMAD R30, R53, R50.reuse, R30 ;  /* 0x00000032351e7224 */ /* 0x080fe400078e021e */
[----:B------:R-:W-:Y:S05]  /*7e20*/  IMAD R35, R60, R50, R35 ;  /* 0x000000323c237224 */ /* 0x000fea00078e0223 */
[----:B------:R-:W-:Y:S04]  /*7e30*/  I2IP.S8.S32.SAT R114, R35, R30, RZ ;  /* 0x0000001e23727239 */ /* 0x000fe800000014ff */
[----:B------:R-:W-:Y:S05]  /*7e40*/  I2IP.S8.S32.SAT R119, R29, R28, R114 ;  /* 0x0000001c1d777239 */ /* 0x000fea0000001472 */
        /* <DEDUP_REMOVED lines=9> */
[----:B------:R-:W-:Y:S02]  /*7ee0*/  UIADD3 UR12, UP0, UPT, UR52, 0x680, URZ ;  /* 0x00000680340c7890 */ /* 0x000fe4000ff1e0ff */
[----:B------:R-:W-:Y:S02]  /*7ef0*/  UIADD3 UR9, UPT, UPT, UR41, 0x20, URZ ;  /* 0x0000002029097890 */ /* 0x000fe4000fffe0ff */
[----:B------:R-:W-:Y:S02]  /*7f00*/  UIADD3 UR8, UPT, UPT, UR49, 0x3200, URZ ;  /* 0x0000320031087890 */ /* 0x000fe4000fffe0ff */
[----:B------:R-:W-:Y:S01]  /*7f10*/  UIADD3.X UR13, UPT, UPT, URZ, UR53, URZ, UP0, !UPT ;  /* 0x00000035ff0d7290 */ /* 0x000fe200087fe4ff */
[----:B------:R-:W-:Y:S01]  /*7f20*/  UMOV UR10, UR42 ;  /* 0x0000002a000a7c82 */ /* 0x000fe20008000000 */
[----:B------:R-:W-:Y:S01]  /*7f30*/  UMOV UR11, UR36 ;  /* 0x00000024000b7c82 */ /* 0x000fe20008000000 */
[----:B------:R-:W-:Y:S02]  /*7f40*/  UIADD3 UR5, UPT, UPT, UR41, 0x60, URZ ;  /* 0x0000006029057890 */ /* 0x000fe4000fffe0ff */
[----:B------:R-:W-:Y:S01]  /*7f50*/  UIADD3 UR4, UPT, UPT, UR49, 0x3a00, URZ ;  /* 0x00003a0031047890 */ /* 0x000fe2000fffe0ff */
[----:B------:R-:W-:Y:S03]  /*7f60*/  UMOV UR6, UR42 ;  /* 0x0000002a00067c82 */ /* 0x000fe60008000000 */
[----:B------:R2:W-:Y:S01]  /*7f70*/  UTMASTG.3D [UR8], [UR12] ;  /* 0x000000080c0073b5 */ /* 0x0005e20008010000 */
[----:B------:R-:W-:Y:S04]  /*7f80*/  UMOV UR7, UR36 ;  /* 0x0000002400077c82 */ /* 0x000fe80008000000 */
[----:B------:R2:W-:Y:S01]  /*7f90*/  UTMASTG.3D [UR4], [UR12] ;  /* 0x000000040c0073b5 */ /* 0x0005e20008010000 */
[----:B------:R0:W-:Y:S01]  /*7fa0*/  UTMACMDFLUSH ;  /* 0x00000000000079b7 */ /* 0x0001e20000000000 */
[----:B--2---:R-:W-:Y:S04]  /*7fb0*/  DEPBAR.LE SB0, 0x1 ;  /* 0x000080400000791a */ /* 0x004fe80000000000 */
.L_x_131:
[----:B------:R-:W-:Y:S05]  /*7fc0*/  BSYNC.RECONVERGENT B0 ;  /* 0x0000000000007941 */ /* 0x000fea0003800200 */
.L_x_130:
[----:B------:R-:W-:Y:S01]  /*7fd0*/  BAR.SYNC.DEFER_BLOCKING 0x1, 0x80 ;  /* 0x0042000000007b1d */ /* 0x000fe20000010000 */
[----:B------:R-:W-:Y:S01]  /*7fe0*/  ISETP.NE.AND P2, PT, R109, RZ, PT ;  /* 0x000000ff6d00720c */ /* 0x000fe20003f45270 */
[----:B------:R-:W-:Y:S01]  /*7ff0*/  IMAD.IADD R20, R43, 0x1, R83 ;  /* 0x000000012b147824 */ /* 0x000fe200078e0253 */
[----:B------:R-:W-:Y:S01]  /*8000*/  ISETP.NE.AND P0, PT, R111, 0x2, PT ;  /* 0x000000026f00780c */ /* 0x000fe20003f05270 */
[----:B------:R-:W-:Y:S01]  /*8010*/  IMAD.IADD R21, R45, 0x1, R90 ;  /* 0x000000012d157824 */ /* 0x000fe200078e025a */
[----:B------:R-:W-:Y:S02]  /*8020*/  ISETP.NE.AND P1, PT, R110, 0x4, PT ;  /* 0x000000046e00780c */ /* 0x000fe40003f25270 */
[----:B------:R-:W-:Y:S02]  /*8030*/  SEL R0, RZ, 0x1, P0 ;  /* 0x00000001ff007807 */ /* 0x000fe40000000000 */
[----:B------:R-:W-:Y:S02]  /*8040*/  SEL R3, RZ, 0x1, P1 ;  /* 0x00000001ff037807 */ /* 0x000fe40000800000 */
[----:B------:R-:W-:Y:S02]  /*8050*/  LOP3.LUT R105, R105, R0, RZ, 0x3c, !PT ;  /* 0x0000000069697212 */ /* 0x000fe400078e3cff */
[----:B------:R-:W-:Y:S02]  /*8060*/  LOP3.LUT R106, R106, R3, RZ, 0x3c, !PT ;  /* 0x000000036a6a7212 */ /* 0x000fe400078e3cff */
[----:B------:R-:W-:Y:S02]  /*8070*/  @P2 R2UR UR36, R98 ;  /* 0x00000000622422ca */ /* 0x000fe400000e0000 */
[----:B------:R-:W-:Y:S02]  /*8080*/  SEL R111, R111, RZ, P0 ;  /* 0x000000ff6f6f7207 */ /* 0x000fe40000000000 */
[----:B------:R-:W-:Y:S01]  /*8090*/  SEL R44, R110, RZ, P1 ;  /* 0x000000ff6e2c7207 */ /* 0x000fe20000800000 */
[----:B------:R-:W-:Y:S10]  /*80a0*/  @P2 BRA `(.L_x_132) ;  /* 0xffffffd400bc2947 */ /* 0x000ff4000383ffff */
[----:B------:R-:W-:Y:S05]  /*80b0*/  EXIT ;  /* 0x000000000000794d */ /* 0x000fea0003800000 */
.L_x_25:
[----:B--2---:R2:W4:Y:S02]  /*80c0*/  SYNCS.PHASECHK.TRANS64.TRYWAIT P0, [R3+URZ+0x170], R2 ;  /* 0x00017002030075a7 */ /* 0x00452400080011ff */
[----:B----4-:R-:W-:Y:S05]  /*80d0*/  @!P0 NANOSLEEP.SYNCS 0x989680 ;  /* 0x009896800000895d */ /* 0x010fea0003900000 */
[----:B------:R-:W4:Y:S02]  /*80e0*/  @!P0 SYNCS.PHASECHK.TRANS64 P0, [R3+URZ+0x170], R2 ;  /* 0x00017002030085a7 */ /* 0x000f2400080010ff */
[----:B----4-:R-:W-:Y:S05]  /*80f0*/  @!P0 BRA `(.L_x_25) ;  /* 0xfffffffc00f08947 */ /* 0x010fea000383ffff */
[----:B------:R-:W-:Y:S05]  /*8100*/  BRA `(.L_x_133) ;  /* 0xffffff9800007947 */ /* 0x000fea000383ffff */
.L_x_28:
[----:B-1----:R-:W-:-:S07]  /*8110*/  MOV R2, UR33 ;  /* 0x0000002100027c02 */ /* 0x002fce0008000f00 */
.L_x_134:
[----:B-1----:R1:W2:Y:S02]  /*8120*/  SYNCS.PHASECHK.TRANS64.TRYWAIT P0, [R2+URZ+0x68], R5 ;  /* 0x00006805020075a7 */ /* 0x0022a400080011ff */
[----:B--2---:R-:W-:Y:S05]  /*8130*/  @!P0 NANOSLEEP.SYNCS 0x989680 ;  /* 0x009896800000895d */ /* 0x004fea0003900000 */
[----:B------:R-:W2:Y:S02]  /*8140*/  @!P0 SYNCS.PHASECHK.TRANS64 P0, [R2+URZ+0x68], R5 ;  /* 0x00006805020085a7 */ /* 0x000ea400080010ff */
[----:B--2---:R-:W-:Y:S05]  /*8150*/  @!P0 BRA `(.L_x_134) ;  /* 0xfffffffc00f08947 */ /* 0x004fea000383ffff */
[----:B------:R-:W-:Y:S05]  /*8160*/  BRA `(.L_x_27) ;  /* 0xffffff9800647947 */ /* 0x000fea000383ffff */
.L_x_35:
[----:B-1----:R-:W-:-:S07]  /*8170*/  MOV R2, UR17 ;  /* 0x0000001100027c02 */ /* 0x002fce0008000f00 */
.L_x_135:
[----:B-1----:R1:W2:Y:S02]  /*8180*/  SYNCS.PHASECHK.TRANS64.TRYWAIT P0, [R2+URZ+0x68], R5 ;  /* 0x00006805020075a7 */ /* 0x0022a400080011ff */
[----:B--2---:R-:W-:Y:S05]  /*8190*/  @!P0 NANOSLEEP.SYNCS 0x989680 ;  /* 0x009896800000895d */ /* 0x004fea0003900000 */
[----:B------:R-:W2:Y:S02]  /*81a0*/  @!P0 SYNCS.PHASECHK.TRANS64 P0, [R2+URZ+0x68], R5 ;  /* 0x00006805020085a7 */ /* 0x000ea400080010ff */
[----:B--2---:R-:W-:Y:S05]  /*81b0*/  @!P0 BRA `(.L_x_135) ;  /* 0xfffffffc00f08947 */ /* 0x004fea000383ffff */
[----:B------:R-:W-:Y:S05]  /*81c0*/  BRA `(.L_x_34) ;  /* 0xffffff9c001c7947 */ /* 0x000fea000383ffff */
.L_x_40:
[----:B-1----:R1:W2:Y:S02]  /*81d0*/  SYNCS.PHASECHK.TRANS64.TRYWAIT P0, [R2+URZ+0x100], R3 ;  /* 0x00010003020075a7 */ /* 0x0022a400080011ff */
[----:B--2---:R-:W-:Y:S05]  /*81e0*/  @!P0 NANOSLEEP.SYNCS 0x989680 ;  /* 0x009896800000895d */ /* 0x004fea0003900000 */
[----:B------:R-:W2:Y:S02]  /*81f0*/  @!P0 SYNCS.PHASECHK.TRANS64 P0, [R2+URZ+0x100], R3 ;  /* 0x00010003020085a7 */ /* 0x000ea400080010ff */
[----:B--2---:R-:W-:Y:S05]  /*8200*/  @!P0 BRA `(.L_x_40) ;  /* 0xfffffffc00f08947 */ /* 0x004fea000383ffff */
[----:B------:R-:W-:Y:S05]  /*8210*/  BRA `(.L_x_136) ;  /* 0xffffff9c00bc7947 */ /* 0x000fea000383ffff */
.L_x_44:
[----:B---3--:R-:W-:-:S07]  /*8220*/  MOV R0, UR4 ;  /* 0x0000000400007c02 */ /* 0x008fce0008000f00 */
.L_x_137:
[----:B-1----:R1:W2:Y:S02]  /*8230*/  SYNCS.PHASECHK.TRANS64.TRYWAIT P0, [R0+URZ], R3 ;  /* 0x00000003000075a7 */ /* 0x0022a400080011ff */
[----:B--2---:R-:W-:Y:S05]  /*8240*/  @!P0 NANOSLEEP.SYNCS 0x989680 ;  /* 0x009896800000895d */ /* 0x004fea0003900000 */
[----:B------:R-:W2:Y:S02]  /*8250*/  @!P0 SYNCS.PHASECHK.TRANS64 P0, [R0+URZ], R3 ;  /* 0x00000003000085a7 */ /* 0x000ea400080010ff */
[----:B--2---:R-:W-:Y:S05]  /*8260*/  @!P0 BRA `(.L_x_137) ;  /* 0xfffffffc00f08947 */ /* 0x004fea000383ffff */
[----:B------:R-:W-:Y:S05]  /*8270*/  BRA `(.L_x_138) ;  /* 0xffffffa4002c7947 */ /* 0x000fea000383ffff */
.L_x_45:
[----:B---3--:R-:W-:-:S07]  /*8280*/  MOV R0, UR4 ;  /* 0x0000000400007c02 */ /* 0x008fce0008000f00 */
.L_x_139:
[----:B-1----:R1:W2:Y:S02]  /*8290*/  SYNCS.PHASECHK.TRANS64.TRYWAIT P0, [R0+URZ], R3 ;  /* 0x00000003000075a7 */ /* 0x0022a400080011ff */
[----:B--2---:R-:W-:Y:S05]  /*82a0*/  @!P0 NANOSLEEP.SYNCS 0x989680 ;  /* 0x009896800000895d */ /* 0x004fea0003900000 */
[----:B------:R-:W2:Y:S02]  /*82b0*/  @!P0 SYNCS.PHASECHK.TRANS64 P0, [R0+URZ], R3 ;  /* 0x00000003000085a7 */ /* 0x000ea400080010ff */
[----:B--2---:R-:W-:Y:S05]  /*82c0*/  @!P0 BRA `(.L_x_139) ;  /* 0xfffffffc00f08947 */ /* 0x004fea000383ffff */
[----:B------:R-:W-:Y:S05]  /*82d0*/  BRA `(.L_x_140) ;  /* 0xffffffa400387947 */ /* 0x000fea000383ffff */
.L_x_46:
[----:B---3--:R-:W-:-:S07]  /*82e0*/  MOV R0, UR4 ;  /* 0x0000000400007c02 */ /* 0x008fce0008000f00 */
.L_x_141:
[----:B-1----:R1:W2:Y:S02]  /*82f0*/  SYNCS.PHASECHK.TRANS64.TRYWAIT P0, [R0+URZ], R3 ;  /* 0x00000003000075a7 */ /* 0x0022a400080011ff */
[----:B--2---:R-:W-:Y:S05]  /*8300*/  @!P0 NANOSLEEP.SYNCS 0x989680 ;  /* 0x009896800000895d */ /* 0x004fea0003900000 */
[----:B------:R-:W2:Y:S02]  /*8310*/  @!P0 SYNCS.PHASECHK.TRANS64 P0, [R0+URZ], R3 ;  /* 0x00000003000085a7 */ /* 0x000ea400080010ff */
[----:B--2---:R-:W-:Y:S05]  /*8320*/  @!P0 BRA `(.L_x_141) ;  /* 0xfffffffc00f08947 */ /* 0x004fea000383ffff */
[----:B------:R-:W-:Y:S05]  /*8330*/  BRA `(.L_x_142) ;  /* 0xffffffa400447947 */ /* 0x000fea000383ffff */
.L_x_47:
[----:B---3--:R-:W-:-:S07]  /*8340*/  MOV R0, UR4 ;  /* 0x0000000400007c02 */ /* 0x008fce0008000f00 */
.L_x_143:
[----:B-1----:R1:W2:Y:S02]  /*8350*/  SYNCS.PHASECHK.TRANS64.TRYWAIT P0, [R0+URZ], R3 ;  /* 0x00000003000075a7 */ /* 0x0022a400080011ff */
[----:B--2---:R-:W-:Y:S05]  /*8360*/  @!P0 NANOSLEEP.SYNCS 0x989680 ;  /* 0x009896800000895d */ /* 0x004fea0003900000 */
[----:B------:R-:W2:Y:S02]  /*8370*/  @!P0 SYNCS.PHASECHK.TRANS64 P0, [R0+URZ], R3 ;  /* 0x00000003000085a7 */ /* 0x000ea400080010ff */
[----:B--2---:R-:W-:Y:S05]  /*8380*/  @!P0 BRA `(.L_x_143) ;  /* 0xfffffffc00f08947 */ /* 0x004fea000383ffff */
[----:B------:R-:W-:Y:S05]  /*8390*/  BRA `(.L_x_144) ;  /* 0xffffffa400507947 */ /* 0x000fea000383ffff */
.L_x_48:
[----:B---3--:R-:W-:-:S07]  /*83a0*/  MOV R0, UR4 ;  /* 0x0000000400007c02 */ /* 0x008fce0008000f00 */
.L_x_145:
[----:B-1----:R1:W2:Y:S02]  /*83b0*/  SYNCS.PHASECHK.TRANS64.TRYWAIT P0, [R0+URZ], R3 ;  /* 0x00000003000075a7 */ /* 0x0022a400080011ff */
[----:B--2---:R-:W-:Y:S05]  /*83c0*/  @!P0 NANOSLEEP.SYNCS 0x989680 ;  /* 0x009896800000895d */ /* 0x004fea0003900000 */
[----:B------:R-:W2:Y:S02]  /*83d0*/  @!P0 SYNCS.PHASECHK.TRANS64 P0, [R0+URZ], R3 ;  /* 0x00000003000085a7 */ /* 0x000ea400080010ff */
[----:B--2---:R-:W-:Y:S05]  /*83e0*/  @!P0 BRA `(.L_x_145) ;  /* 0xfffffffc00f08947 */ /* 0x004fea000383ffff */
[----:B------:R-:W-:Y:S05]  /*83f0*/  BRA `(.L_x_146) ;  /* 0xffffffa4005c7947 */ /* 0x000fea000383ffff */
.L_x_49:
[----:B---3--:R-:W-:-:S07]  /*8400*/  MOV R0, UR4 ;  /* 0x0000000400007c02 */ /* 0x008fce0008000f00 */
.L_x_147:
[----:B-1----:R1:W2:Y:S02]  /*8410*/  SYNCS.PHASECHK.TRANS64.TRYWAIT P0, [R0+URZ], R3 ;  /* 0x00000003000075a7 */ /* 0x0022a400080011ff */
[----:B--2---:R-:W-:Y:S05]  /*8420*/  @!P0 NANOSLEEP.SYNCS 0x989680 ;  /* 0x009896800000895d */ /* 0x004fea0003900000 */
[----:B------:R-:W2:Y:S02]  /*8430*/  @!P0 SYNCS.PHASECHK.TRANS64 P0, [R0+URZ], R3 ;  /* 0x00000003000085a7 */ /* 0x000ea400080010ff */
[----:B--2---:R-:W-:Y:S05]  /*8440*/  @!P0 BRA `(.L_x_147) ;  /* 0xfffffffc00f08947 */ /* 0x004fea000383ffff */
[----:B------:R-:W-:Y:S05]  /*8450*/  BRA `(.L_x_148) ;  /* 0xffffffa400687947 */ /* 0x000fea000383ffff */
.L_x_50:
[----:B---3--:R-:W-:-:S07]  /*8460*/  MOV R0, UR4 ;  /* 0x0000000400007c02 */ /* 0x008fce0008000f00 */
.L_x_149:
[----:B-1----:R1:W2:Y:S02]  /*8470*/  SYNCS.PHASECHK.TRANS64.TRYWAIT P0, [R0+URZ], R3 ;  /* 0x00000003000075a7 */ /* 0x0022a400080011ff */
[----:B--2---:R-:W-:Y:S05]  /*8480*/  @!P0 NANOSLEEP.SYNCS 0x989680 ;  /* 0x009896800000895d */ /* 0x004fea0003900000 */
[----:B------:R-:W2:Y:S02]  /*8490*/  @!P0 SYNCS.PHASECHK.TRANS64 P0, [R0+URZ], R3 ;  /* 0x00000003000085a7 */ /* 0x000ea400080010ff */
[----:B--2---:R-:W-:Y:S05]  /*84a0*/  @!P0 BRA `(.L_x_149) ;  /* 0xfffffffc00f08947 */ /* 0x004fea000383ffff */
[----:B------:R-:W-:Y:S05]  /*84b0*/  BRA `(.L_x_150) ;  /* 0xffffffa400747947 */ /* 0x000fea000383ffff */
.L_x_51:
[----:B---3--:R-:W-:-:S07]  /*84c0*/  MOV R0, UR4 ;  /* 0x0000000400007c02 */ /* 0x008fce0008000f00 */
.L_x_151:
[----:B-1----:R1:W2:Y:S02]  /*84d0*/  SYNCS.PHASECHK.TRANS64.TRYWAIT P0, [R0+URZ], R3 ;  /* 0x00000003000075a7 */ /* 0x0022a400080011ff */
[----:B--2---:R-:W-:Y:S05]  /*84e0*/  @!P0 NANOSLEEP.SYNCS 0x989680 ;  /* 0x009896800000895d */ /* 0x004fea0003900000 */
[----:B------:R-:W2:Y:S02]  /*84f0*/  @!P0 SYNCS.PHASECHK.TRANS64 P0, [R0+URZ], R3 ;  /* 0x00000003000085a7 */ /* 0x000ea400080010ff */
[----:B--2---:R-:W-:Y:S05]  /*8500*/  @!P0 BRA `(.L_x_151) ;  /* 0xfffffffc00f08947 */ /* 0x004fea000383ffff */
[----:B------:R-:W-:Y:S05]  /*8510*/  BRA `(.L_x_152) ;  /* 0xffffffa400807947 */ /* 0x000fea000383ffff */
.L_x_52:
[----:B---3--:R-:W-:-:S07]  /*8520*/  MOV R0, UR4 ;  /* 0x0000000400007c02 */ /* 0x008fce0008000f00 */
.L_x_153:
[----:B-1----:R1:W2:Y:S02]  /*8530*/  SYNCS.PHASECHK.TRANS64.TRYWAIT P0, [R0+URZ], R3 ;  /* 0x00000003000075a7 */ /* 0x0022a400080011ff */
[----:B--2---:R-:W-:Y:S05]  /*8540*/  @!P0 NANOSLEEP.SYNCS 0x989680 ;  /* 0x009896800000895d */ /* 0x004fea0003900000 */
[----:B------:R-:W2:Y:S02]  /*8550*/  @!P0 SYNCS.PHASECHK.TRANS64 P0, [R0+URZ], R3 ;  /* 0x00000003000085a7 */ /* 0x000ea400080010ff */
[----:B--2---:R-:W-:Y:S05]  /*8560*/  @!P0 BRA `(.L_x_153) ;  /* 0xfffffffc00f08947 */ /* 0x004fea000383ffff */
[----:B------:R-:W-:Y:S05]  /*8570*/  BRA `(.L_x_154) ;  /* 0xffffffa4008c7947 */ /* 0x000fea000383ffff */
.L_x_53:
[----:B---3--:R-:W-:-:S07]  /*8580*/  MOV R0, UR4 ;  /* 0x0000000400007c02 */ /* 0x008fce0008000f00 */
.L_x_155:
[----:B-1----:R1:W2:Y:S02]  /*8590*/  SYNCS.PHASECHK.TRANS64.TRYWAIT P0, [R0+URZ], R3 ;  /* 0x00000003000075a7 */ /* 0x0022a400080011ff */
[----:B--2---:R-:W-:Y:S05]  /*85a0*/  @!P0 NANOSLEEP.SYNCS 0x989680 ;  /* 0x009896800000895d */ /* 0x004fea0003900000 */
[----:B------:R-:W2:Y:S02]  /*85b0*/  @!P0 SYNCS.PHASECHK.TRANS64 P0, [R0+URZ], R3 ;  /* 0x00000003000085a7 */ /* 0x000ea400080010ff */
[----:B--2---:R-:W-:Y:S05]  /*85c0*/  @!P0 BRA `(.L_x_155) ;  /* 0xfffffffc00f08947 */ /* 0x004fea000383ffff */
[----:B------:R-:W-:Y:S05]  /*85d0*/  BRA `(.L_x_156) ;  /* 0xffffffa400987947 */ /* 0x000fea000383ffff */
.L_x_54:
[----:B---3--:R-:W-:-:S07]  /*85e0*/  MOV R0, UR4 ;  /* 0x0000000400007c02 */ /* 0x008fce0008000f00 */
.L_x_157:
[----:B-1----:R1:W2:Y:S02]  /*85f0*/  SYNCS.PHASECHK.TRANS64.TRYWAIT P0, [R0+URZ], R3 ;  /* 0x00000003000075a7 */ /* 0x0022a400080011ff */
[----:B--2---:R-:W-:Y:S05]  /*8600*/  @!P0 NANOSLEEP.SYNCS 0x989680 ;  /* 0x009896800000895d */ /* 0x004fea0003900000 */
[----:B------:R-:W2:Y:S02]  /*8610*/  @!P0 SYNCS.PHASECHK.TRANS64 P0, [R0+URZ], R3 ;  /* 0x00000003000085a7 */ /* 0x000ea400080010ff */
[----:B--2---:R-:W-:Y:S05]  /*8620*/  @!P0 BRA `(.L_x_157) ;  /* 0xfffffffc00f08947 */ /* 0x004fea000383ffff */
[----:B------:R-:W-:Y:S05]  /*8630*/  BRA `(.L_x_158) ;  /* 0xffffffa400a47947 */ /* 0x000fea000383ffff */
.L_x_55:
[----:B---3--:R-:W-:-:S07]  /*8640*/  MOV R0, UR4 ;  /* 0x0000000400007c02 */ /* 0x008fce0008000f00 */
.L_x_159:
[----:B-1----:R1:W2:Y:S02]  /*8650*/  SYNCS.PHASECHK.TRANS64.TRYWAIT P0, [R0+URZ], R3 ;  /* 0x00000003000075a7 */ /* 0x0022a400080011ff */
[----:B--2---:R-:W-:Y:S05]  /*8660*/  @!P0 NANOSLEEP.SYNCS 0x989680 ;  /* 0x009896800000895d */ /* 0x004fea0003900000 */
[----:B------:R-:W2:Y:S02]  /*8670*/  @!P0 SYNCS.PHASECHK.TRANS64 P0, [R0+URZ], R3 ;  /* 0x00000003000085a7 */ /* 0x000ea400080010ff */
[----:B--2---:R-:W-:Y:S05]  /*8680*/  @!P0 BRA `(.L_x_159) ;  /* 0xfffffffc00f08947 */ /* 0x004fea000383ffff */
[----:B------:R-:W-:Y:S05]  /*8690*/  BRA `(.L_x_160) ;  /* 0xffffffa400b07947 */ /* 0x000fea000383ffff */
.L_x_58:
[----:B-1----:R1:W2:Y:S02]  /*86a0*/  SYNCS.PHASECHK.TRANS64.TRYWAIT P0, [R0+URZ+0x160], R5 ;  /* 0x00016005000075a7 */ /* 0x0022a400080011ff */
[----:B--2---:R-:W-:Y:S05]  /*86b0*/  @!P0 NANOSLEEP.SYNCS 0x989680 ;  /* 0x009896800000895d */ /* 0x004fea0003900000 */
[----:B------:R-:W2:Y:S02]  /*86c0*/  @!P0 SYNCS.PHASECHK.TRANS64 P0, [R0+URZ+0x160], R5 ;  /* 0x00016005000085a7 */ /* 0x000ea400080010ff */
[----:B--2---:R-:W-:Y:S05]  /*86d0*/  @!P0 BRA `(.L_x_58) ;  /* 0xfffffffc00f08947 */ /* 0x004fea000383ffff */
[----:B------:R-:W-:Y:S05]  /*86e0*/  BRA `(.L_x_161) ;  /* 0xffffffa800107947 */ /* 0x000fea000383ffff */
.L_x_59:
[----:B------:R-:W-:-:S07]  /*86f0*/  MOV R0, UR5 ;  /* 0x0000000500007c02 */ /* 0x000fce0008000f00 */
.L_x_162:
[----:B-1----:R1:W2:Y:S02]  /*8700*/  SYNCS.PHASECHK.TRANS64.TRYWAIT P0, [R0+URZ+0x110], R7 ;  /* 0x00011007000075a7 */ /* 0x0022a400080011ff */
[----:B--2---:R-:W-:Y:S05]  /*8710*/  @!P0 NANOSLEEP.SYNCS 0x989680 ;  /* 0x009896800000895d */ /* 0x004fea0003900000 */
[----:B------:R-:W2:Y:S02]  /*8720*/  @!P0 SYNCS.PHASECHK.TRANS64 P0, [R0+URZ+0x110], R7 ;  /* 0x00011007000085a7 */ /* 0x000ea400080010ff */
[----:B--2---:R-:W-:Y:S05]  /*8730*/  @!P0 BRA `(.L_x_162) ;  /* 0xfffffffc00f08947 */ /* 0x004fea000383ffff */
[----:B------:R-:W-:Y:S05]  /*8740*/  BRA `(.L_x_163) ;  /* 0xffffffa800207947 */ /* 0x000fea000383ffff */
.L_x_60:
[----:B-1----:R1:W2:Y:S02]  /*8750*/  SYNCS.PHASECHK.TRANS64.TRYWAIT P1, [R0+URZ+0x100], R5 ;  /* 0x00010005000075a7 */ /* 0x0022a400080211ff */
[----:B--2---:R-:W-:Y:S05]  /*8760*/  @!P1 NANOSLEEP.SYNCS 0x989680 ;  /* 0x009896800000995d */ /* 0x004fea0003900000 */
[----:B------:R-:W2:Y:S02]  /*8770*/  @!P1 SYNCS.PHASECHK.TRANS64 P1, [R0+URZ+0x100], R5 ;  /* 0x00010005000095a7 */ /* 0x000ea400080210ff */
[----:B--2---:R-:W-:Y:S05]  /*8780*/  @!P1 BRA `(.L_x_60) ;  /* 0xfffffffc00f09947 */ /* 0x004fea000383ffff */
[----:B------:R-:W-:Y:S05]  /*8790*/  BRA `(.L_x_164) ;  /* 0xffffffa800507947 */ /* 0x000fea000383ffff */
.L_x_63:
[----:B------:R-:W-:-:S07]  /*87a0*/  MOV R0, UR5 ;  /* 0x0000000500007c02 */ /* 0x000fce0008000f00 */
.L_x_165:
[----:B-1----:R1:W2:Y:S02]  /*87b0*/  SYNCS.PHASECHK.TRANS64.TRYWAIT P0, [R0+URZ+0x110], R3 ;  /* 0x00011003000075a7 */ /* 0x0022a400080011ff */
[----:B--2---:R-:W-:Y:S05]  /*87c0*/  @!P0 NANOSLEEP.SYNCS 0x989680 ;  /* 0x009896800000895d */ /* 0x004fea0003900000 */
[----:B------:R-:W2:Y:S02]  /*87d0*/  @!P0 SYNCS.PHASECHK.TRANS64 P0, [R0+URZ+0x110], R3 ;  /* 0x00011003000085a7 */ /* 0x000ea400080010ff */
[----:B--2---:R-:W-:Y:S05]  /*87e0*/  @!P0 BRA `(.L_x_165) ;  /* 0xfffffffc00f08947 */ /* 0x004fea000383ffff */
[----:B------:R-:W-:Y:S05]  /*87f0*/  BRA `(.L_x_62) ;  /* 0xffffffa800a47947 */ /* 0x000fea000383ffff */
.L_x_72:
[----:B-1----:R-:W-:-:S04]  /*8800*/  MOV R4, UR6 ;  /* 0x0000000600047c02 */ /* 0x002fc80008000f00 */
[----:B------:R1:W2:Y:S03]  /*8810*/  SYNCS.PHASECHK.TRANS64.TRYWAIT P0, [R4+URZ+0x8], R5 ;  /* 0x00000805040075a7 */ /* 0x0002a600080011ff */
[----:B--2---:R-:W-:Y:S05]  /*8820*/  @!P0 NANOSLEEP.SYNCS 0x989680 ;  /* 0x009896800000895d */ /* 0x004fea0003900000 */
[----:B------:R-:W2:Y:S02]  /*8830*/  @!P0 SYNCS.PHASECHK.TRANS64 P0, [R4+URZ+0x8], R5 ;  /* 0x00000805040085a7 */ /* 0x000ea400080010ff */
[----:B--2---:R-:W-:Y:S05]  /*8840*/  @!P0 BRA `(.L_x_72) ;  /* 0xfffffffc00ec8947 */ /* 0x004fea000383ffff */
[----:B------:R-:W-:Y:S05]  /*8850*/  BRA `(.L_x_71) ;  /* 0xffffffac00587947 */ /* 0x000fea000383ffff */
.L_x_74:
[----:B------:R-:W-:Y:S01]  /*8860*/  BSSY B0, `(.L_x_166) ;  /* 0x0000006000007945 */ /* 0x000fe20003800000 */
[----:B------:R-:W-:-:S07]  /*8870*/  MOV R15, 0xffffffff ;  /* 0xffffffff000f7802 */ /* 0x000fce0000000f00 */
[----:B-1---5:R-:W-:Y:S05]  /*8880*/  WARPSYNC.COLLECTIVE R15, `(.L_x_167) ;  /* 0x000000000f0c7348 */ /* 0x022fea0003c00000 */
[----:B------:R-:W-:Y:S02]  /*8890*/  ELECT P6, UR79, PT ;  /* 0x00000000004f782f */ /* 0x000fe400038c0000 */
[----:B------:R-:W-:Y:S01]  /*88a0*/  MOV R14, UR79 ;  /* 0x0000004f000e7c02 */ /* 0x000fe20008000f00 */
[----:B-1---5:R-:W-:Y:S10]  /*88b0*/  ENDCOLLECTIVE ;  /* 0x000000000000791b */ /* 0x022ff40003800000 */
.L_x_167:
[----:B------:R-:W-:Y:S05]  /*88c0*/  BSYNC B0 ;  /* 0x0000000000007941 */ /* 0x000fea0003800000 */
.L_x_166:
[----:B------:R-:W-:Y:S05]  /*88d0*/  BRA `(.L_x_168) ;  /* 0xffffffac00887947 */ /* 0x000fea000383ffff */
.L_x_76:
[----:B-1----:R-:W-:-:S04]  /*88e0*/  MOV R2, UR6 ;  /* 0x0000000600027c02 */ /* 0x002fc80008000f00 */
[----:B------:R1:W2:Y:S03]  /*88f0*/  SYNCS.PHASECHK.TRANS64.TRYWAIT P0, [R2+URZ+0x8], R3 ;  /* 0x00000803020075a7 */ /* 0x0002a600080011ff */
[----:B--2---:R-:W-:Y:S05]  /*8900*/  @!P0 NANOSLEEP.SYNCS 0x989680 ;  /* 0x009896800000895d */ /* 0x004fea0003900000 */
[----:B------:R-:W2:Y:S02]  /*8910*/  @!P0 SYNCS.PHASECHK.TRANS64 P0, [R2+URZ+0x8], R3 ;  /* 0x00000803020085a7 */ /* 0x000ea400080010ff */
[----:B--2---:R-:W-:Y:S05]  /*8920*/  @!P0 BRA `(.L_x_76) ;  /* 0xfffffffc00ec8947 */ /* 0x004fea000383ffff */
[----:B------:R-:W-:Y:S05]  /*8930*/  BRA `(.L_x_75) ;  /* 0xffffffac008c7947 */ /* 0x000fea000383ffff */
.L_x_77:
[----:B-1----:R1:W2:Y:S02]  /*8940*/  SYNCS.PHASECHK.TRANS64.TRYWAIT P0, [R0+URZ+0x100], R5 ;  /* 0x00010005000075a7 */ /* 0x0022a400080011ff */
[----:B--2---:R-:W-:Y:S05]  /*8950*/  @!P0 NANOSLEEP.SYNCS 0x989680 ;  /* 0x009896800000895d */ /* 0x004fea0003900000 */
[----:B------:R-:W2:Y:S02]  /*8960*/  @!P0 SYNCS.PHASECHK.TRANS64 P0, [R0+URZ+0x100], R5 ;  /* 0x00010005000085a7 */ /* 0x000ea400080010ff */
[----:B--2---:R-:W-:Y:S05]  /*8970*/  @!P0 BRA `(.L_x_77) ;  /* 0xfffffffc00f08947 */ /* 0x004fea000383ffff */
[----:B------:R-:W-:Y:S05]  /*8980*/  BRA `(.L_x_169) ;  /* 0xffffffb000787947 */ /* 0x000fea000383ffff */
.L_x_79:
[----:B------:R-:W-:-:S07]  /*8990*/  MOV R0, UR9 ;  /* 0x0000000900007c02 */ /* 0x000fce0008000f00 */
.L_x_170:
[----:B-1----:R1:W2:Y:S02]  /*89a0*/  SYNCS.PHASECHK.TRANS64.TRYWAIT P0, [R0+URZ+0x140], R5 ;  /* 0x00014005000075a7 */ /* 0x0022a400080011ff */
[----:B--2---:R-:W-:Y:S05]  /*89b0*/  @!P0 NANOSLEEP.SYNCS 0x989680 ;  /* 0x009896800000895d */ /* 0x004fea0003900000 */
[----:B------:R-:W2:Y:S02]  /*89c0*/  @!P0 SYNCS.PHASECHK.TRANS64 P0, [R0+URZ+0x140], R5 ;  /* 0x00014005000085a7 */ /* 0x000ea400080010ff */
[----:B--2---:R-:W-:Y:S05]  /*89d0*/  @!P0 BRA `(.L_x_170) ;  /* 0xfffffffc00f08947 */ /* 0x004fea000383ffff */
[----:B------:R-:W-:Y:S05]  /*89e0*/  BRA `(.L_x_171) ;  /* 0xffffffb000c47947 */ /* 0x000fea000383ffff */
.L_x_82:
[----:B------:R-:W-:Y:S07]  /*89f0*/  MOV R0, UR8 ;  /* 0x0000000800007c02 */ /* 0x000fee0008000f00 */
.L_x_172:
[----:B-1----:R1:W2:Y:S02]  /*8a00*/  SYNCS.PHASECHK.TRANS64.TRYWAIT P0, [R0+URZ], R5 ;  /* 0x00000005000075a7 */ /* 0x0022a400080011ff */
[----:B--2---:R-:W-:Y:S05]  /*8a10*/  @!P0 NANOSLEEP.SYNCS 0x989680 ;  /* 0x009896800000895d */ /* 0x004fea0003900000 */
[----:B------:R-:W2:Y:S02]  /*8a20*/  @!P0 SYNCS.PHASECHK.TRANS64 P0, [R0+URZ], R5 ;  /* 0x00000005000085a7 */ /* 0x000ea400080010ff */
[----:B--2---:R-:W-:Y:S05]  /*8a30*/  @!P0 BRA `(.L_x_172) ;  /* 0xfffffffc00f08947 */ /* 0x004fea000383ffff */
[----:B------:R-:W-:Y:S05]  /*8a40*/  BRA `(.L_x_81) ;  /* 0xffffffb000d87947 */ /* 0x000fea000383ffff */
.L_x_86:
[----:B-1----:R-:W-:-:S07]  /*8a50*/  MOV R0, UR8 ;  /* 0x0000000800007c02 */ /* 0x002fce0008000f00 */
.L_x_173:
[----:B-1----:R1:W2:Y:S02]  /*8a60*/  SYNCS.PHASECHK.TRANS64.TRYWAIT P0, [R0+URZ], R3 ;  /* 0x00000003000075a7 */ /* 0x0022a400080011ff */
[----:B--2---:R-:W-:Y:S05]  /*8a70*/  @!P0 NANOSLEEP.SYNCS 0x989680 ;  /* 0x009896800000895d */ /* 0x004fea0003900000 */
[----:B------:R-:W2:Y:S02]  /*8a80*/  @!P0 SYNCS.PHASECHK.TRANS64 P0, [R0+URZ], R3 ;  /* 0x00000003000085a7 */ /* 0x000ea400080010ff */
[----:B--2---:R-:W-:Y:S05]  /*8a90*/  @!P0 BRA `(.L_x_173) ;  /* 0xfffffffc00f08947 */ /* 0x004fea000383ffff */
[----:B------:R-:W-:Y:S05]  /*8aa0*/  BRA `(.L_x_174) ;  /* 0xffffffb400cc7947 */ /* 0x000fea000383ffff */
.L_x_87:
[----:B------:R-:W-:-:S07]  /*8ab0*/  MOV R0, UR8 ;  /* 0x0000000800007c02 */ /* 0x000fce0008000f00 */
.L_x_175:
[----:B-1----:R1:W2:Y:S02]  /*8ac0*/  SYNCS.PHASECHK.TRANS64.TRYWAIT P0, [R0+URZ], R3 ;  /* 0x00000003000075a7 */ /* 0x0022a400080011ff */
[----:B--2---:R-:W-:Y:S05]  /*8ad0*/  @!P0 NANOSLEEP.SYNCS 0x989680 ;  /* 0x009896800000895d */ /* 0x004fea0003900000 */
[----:B------:R-:W2:Y:S02]  /*8ae0*/  @!P0 SYNCS.PHASECHK.TRANS64 P0, [R0+URZ], R3 ;  /* 0x00000003000085a7 */ /* 0x000ea400080010ff */
[----:B--2---:R-:W-:Y:S05]  /*8af0*/  @!P0 BRA `(.L_x_175) ;  /* 0xfffffffc00f08947 */ /* 0x004fea000383ffff */
[----:B------:R-:W-:Y:S05]  /*8b00*/  BRA `(.L_x_176) ;  /* 0xffffffb400d87947 */ /* 0x000fea000383ffff */
.L_x_88:
[----:B------:R-:W-:-:S07]  /*8b10*/  MOV R0, UR8 ;  /* 0x0000000800007c02 */ /* 0x000fce0008000f00 */
.L_x_177:
[----:B-1----:R1:W2:Y:S02]  /*8b20*/  SYNCS.PHASECHK.TRANS64.TRYWAIT P0, [R0+URZ], R3 ;  /* 0x00000003000075a7 */ /* 0x0022a400080011ff */
[----:B--2---:R-:W-:Y:S05]  /*8b30*/  @!P0 NANOSLEEP.SYNCS 0x989680 ;  /* 0x009896800000895d */ /* 0x004fea0003900000 */
[----:B------:R-:W2:Y:S02]  /*8b40*/  @!P0 SYNCS.PHASECHK.TRANS64 P0, [R0+URZ], R3 ;  /* 0x00000003000085a7 */ /* 0x000ea400080010ff */
[----:B--2---:R-:W-:Y:S05]  /*8b50*/  @!P0 BRA `(.L_x_177) ;  /* 0xfffffffc00f08947 */ /* 0x004fea000383ffff */
[----:B------:R-:W-:Y:S05]  /*8b60*/  BRA `(.L_x_178) ;  /* 0xffffffb400e47947 */ /* 0x000fea000383ffff */
.L_x_91:
[----:B------:R-:W-:-:S07]  /*8b70*/  MOV R0, UR7 ;  /* 0x0000000700007c02 */ /* 0x000fce0008000f00 */
.L_x_179:
[----:B-1----:R1:W2:Y:S02]  /*8b80*/  SYNCS.PHASECHK.TRANS64.TRYWAIT P1, [R0+URZ+0x180], R3 ;  /* 0x00018003000075a7 */ /* 0x0022a400080211ff */
[----:B--2---:R-:W-:Y:S05]  /*8b90*/  @!P1 NANOSLEEP.SYNCS 0x989680 ;  /* 0x009896800000995d */ /* 0x004fea0003900000 */
[----:B------:R-:W2:Y:S02]  /*8ba0*/  @!P1 SYNCS.PHASECHK.TRANS64 P1, [R0+URZ+0x180], R3 ;  /* 0x00018003000095a7 */ /* 0x000ea400080210ff */
[----:B--2---:R-:W-:Y:S05]  /*8bb0*/  @!P1 BRA `(.L_x_179) ;  /* 0xfffffffc00f09947 */ /* 0x004fea000383ffff */
[----:B------:R-:W-:Y:S05]  /*8bc0*/  BRA `(.L_x_180) ;  /* 0xffffffb800307947 */ /* 0x000fea000383ffff */
.L_x_96:
[----:B--2---:R2:W4:Y:S02]  /*8bd0*/  SYNCS.PHASECHK.TRANS64.TRYWAIT P0, [R0+URZ+0x100], R3 ;  /* 0x00010003000075a7 */ /* 0x00452400080011ff */
[----:B----4-:R-:W-:Y:S05]  /*8be0*/  @!P0 NANOSLEEP.SYNCS 0x989680 ;  /* 0x009896800000895d */ /* 0x010fea0003900000 */
[----:B------:R-:W4:Y:S02]  /*8bf0*/  @!P0 SYNCS.PHASECHK.TRANS64 P0, [R0+URZ+0x100], R3 ;  /* 0x00010003000085a7 */ /* 0x000f2400080010ff */
[----:B----4-:R-:W-:Y:S05]  /*8c00*/  @!P0 BRA `(.L_x_96) ;  /* 0xfffffffc00f08947 */ /* 0x010fea000383ffff */
[----:B------:R-:W-:Y:S05]  /*8c10*/  BRA `(.L_x_181) ;  /* 0xffffffbc003c7947 */ /* 0x000fea000383ffff */
.L_x_99:
[----:B------:R-:W-:Y:S07]  /*8c20*/  MOV R0, UR7 ;  /* 0x0000000700007c02 */ /* 0x000fee0008000f00 */
.L_x_182:
[----:B--2---:R2:W4:Y:S02]  /*8c30*/  SYNCS.PHASECHK.TRANS64.TRYWAIT P0, [R0+URZ+0xf8], R3 ;  /* 0x0000f803000075a7 */ /* 0x00452400080011ff */
[----:B----4-:R-:W-:Y:S05]  /*8c40*/  @!P0 NANOSLEEP.SYNCS 0x989680 ;  /* 0x009896800000895d */ /* 0x010fea0003900000 */
[----:B------:R-:W4:Y:S02]  /*8c50*/  @!P0 SYNCS.PHASECHK.TRANS64 P0, [R0+URZ+0xf8], R3 ;  /* 0x0000f803000085a7 */ /* 0x000f2400080010ff */
[----:B----4-:R-:W-:Y:S05]  /*8c60*/  @!P0 BRA `(.L_x_182) ;  /* 0xfffffffc00f08947 */ /* 0x010fea000383ffff */
[----:B------:R-:W-:Y:S05]  /*8c70*/  BRA `(.L_x_98) ;  /* 0xffffffc0001c7947 */ /* 0x000fea000383ffff */
.L_x_102:
[----:B--2---:R-:W-:Y:S07]  /*8c80*/  MOV R3, UR7 ;  /* 0x0000000700037c02 */ /* 0x004fee0008000f00 */
.L_x_183:
[----:B-1----:R1:W2:Y:S02]  /*8c90*/  SYNCS.PHASECHK.TRANS64.TRYWAIT P0, [R3+URZ+0xe0], R12 ;  /* 0x0000e00c030075a7 */ /* 0x0022a400080011ff */
[----:B--2---:R-:W-:Y:S05]  /*8ca0*/  @!P0 NANOSLEEP.SYNCS 0x989680 ;  /* 0x009896800000895d */ /* 0x004fea0003900000 */
[----:B------:R-:W2:Y:S02]  /*8cb0*/  @!P0 SYNCS.PHASECHK.TRANS64 P0, [R3+URZ+0xe0], R12 ;  /* 0x0000e00c030085a7 */ /* 0x000ea400080010ff */
[----:B--2---:R-:W-:Y:S05]  /*8cc0*/  @!P0 BRA `(.L_x_183) ;  /* 0xfffffffc00f08947 */ /* 0x004fea000383ffff */
[----:B------:R-:W-:Y:S05]  /*8cd0*/  BRA `(.L_x_184) ;  /* 0xffffffc000947947 */ /* 0x000fea000383ffff */
.L_x_103:
[----:B------:R-:W-:Y:S07]  /*8ce0*/  MOV R3, UR7 ;  /* 0x0000000700037c02 */ /* 0x000fee0008000f00 */
.L_x_185:
[----:B-1----:R1:W2:Y:S02]  /*8cf0*/  SYNCS.PHASECHK.TRANS64.TRYWAIT P0, [R3+URZ+0xe8], R12 ;  /* 0x0000e80c030075a7 */ /* 0x0022a400080011ff */
[----:B--2---:R-:W-:Y:S05]  /*8d00*/  @!P0 NANOSLEEP.SYNCS 0x989680 ;  /* 0x009896800000895d */ /* 0x004fea0003900000 */
[----:B------:R-:W2:Y:S02]  /*8d10*/  @!P0 SYNCS.PHASECHK.TRANS64 P0, [R3+URZ+0xe8], R12 ;  /* 0x0000e80c030085a7 */ /* 0x000ea400080010ff */
[----:B--2---:R-:W-:Y:S05]  /*8d20*/  @!P0 BRA `(.L_x_185) ;  /* 0xfffffffc00f08947 */ /* 0x004fea000383ffff */
[----:B------:R-:W-:Y:S05]  /*8d30*/  BRA `(.L_x_186) ;  /* 0xffffffc4002c7947 */ /* 0x000fea000383ffff */
.L_x_105:
[----:B------:R-:W-:-:S07]  /*8d40*/  MOV R0, UR7 ;  /* 0x0000000700007c02 */ /* 0x000fce0008000f00 */
.L_x_187:
[----:B-1----:R1:W4:Y:S02]  /*8d50*/  SYNCS.PHASECHK.TRANS64.TRYWAIT P0, [R0+URZ+0xe0], R3 ;  /* 0x0000e003000075a7 */ /* 0x00232400080011ff */
[----:B----4-:R-:W-:Y:S05]  /*8d60*/  @!P0 NANOSLEEP.SYNCS 0x989680 ;  /* 0x009896800000895d */ /* 0x010fea0003900000 */
[----:B------:R-:W4:Y:S02]  /*8d70*/  @!P0 SYNCS.PHASECHK.TRANS64 P0, [R0+URZ+0xe0], R3 ;  /* 0x0000e003000085a7 */ /* 0x000f2400080010ff */
[----:B----4-:R-:W-:Y:S05]  /*8d80*/  @!P0 BRA `(.L_x_187) ;  /* 0xfffffffc00f08947 */ /* 0x010fea000383ffff */
[----:B------:R-:W-:Y:S05]  /*8d90*/  BRA `(.L_x_188) ;  /* 0xffffffc400b47947 */ /* 0x000fea000383ffff */
.L_x_107:
[----:B--2---:R2:W3:Y:S02]  /*8da0*/  SYNCS.PHASECHK.TRANS64.TRYWAIT P0, [R0+URZ+0x100], R3 ;  /* 0x00010003000075a7 */ /* 0x0044e400080011ff */
[----:B---3--:R-:W-:Y:S05]  /*8db0*/  @!P0 NANOSLEEP.SYNCS 0x989680 ;  /* 0x009896800000895d */ /* 0x008fea0003900000 */
[----:B------:R-:W3:Y:S02]  /*8dc0*/  @!P0 SYNCS.PHASECHK.TRANS64 P0, [R0+URZ+0x100], R3 ;  /* 0x00010003000085a7 */ /* 0x000ee400080010ff */
[----:B---3--:R-:W-:Y:S05]  /*8dd0*/  @!P0 BRA `(.L_x_107) ;  /* 0xfffffffc00f08947 */ /* 0x008fea000383ffff */
[----:B------:R-:W-:Y:S05]  /*8de0*/  BRA `(.L_x_189) ;  /* 0xffffffc800807947 */ /* 0x000fea000383ffff */
.L_x_118:
[----:B-1----:R1:W3:Y:S02]  /*8df0*/  SYNCS.PHASECHK.TRANS64.TRYWAIT P1, [R3+URZ+0xd0], R0 ;  /* 0x0000d000030075a7 */ /* 0x0022e400080211ff */
[----:B---3--:R-:W-:Y:S05]  /*8e00*/  @!P1 NANOSLEEP.SYNCS 0x989680 ;  /* 0x009896800000995d */ /* 0x008fea0003900000 */
[----:B------:R-:W3:Y:S02]  /*8e10*/  @!P1 SYNCS.PHASECHK.TRANS64 P1, [R3+URZ+0xd0], R0 ;  /* 0x0000d000030095a7 */ /* 0x000ee400080210ff */
[----:B---3--:R-:W-:Y:S05]  /*8e20*/  @!P1 BRA `(.L_x_118) ;  /* 0xfffffffc00f09947 */ /* 0x008fea000383ffff */
[----:B------:R-:W-:Y:S05]  /*8e30*/  BRA `(.L_x_117) ;  /* 0xffffffd400907947 */ /* 0x000fea000383ffff */
.L_x_120:
[----:B---3--:R3:W4:Y:S02]  /*8e40*/  SYNCS.PHASECHK.TRANS64.TRYWAIT P0, [R110+URZ+0x120], R5 ;  /* 0x000120056e0075a7 */ /* 0x00872400080011ff */
[----:B----4-:R-:W-:Y:S05]  /*8e50*/  @!P0 NANOSLEEP.SYNCS 0x989680 ;  /* 0x009896800000895d */ /* 0x010fea0003900000 */
[----:B------:R-:W4:Y:S02]  /*8e60*/  @!P0 SYNCS.PHASECHK.TRANS64 P0, [R110+URZ+0x120], R5 ;  /* 0x000120056e0085a7 */ /* 0x000f2400080010ff */
[----:B----4-:R-:W-:Y:S05]  /*8e70*/  @!P0 BRA `(.L_x_120) ;  /* 0xfffffffc00f08947 */ /* 0x010fea000383ffff */
[----:B------:R-:W-:Y:S05]  /*8e80*/  BRA `(.L_x_119) ;  /* 0xffffffd400e47947 */ /* 0x000fea000383ffff */
.L_x_128:
[----:B--2---:R2:W3:Y:S02]  /*8e90*/  SYNCS.PHASECHK.TRANS64.TRYWAIT P0, [R75+URZ+0xd0], R0 ;  /* 0x0000d0004b0075a7 */ /* 0x0044e400080011ff */
[----:B---3--:R-:W-:Y:S05]  /*8ea0*/  @!P0 NANOSLEEP.SYNCS 0x989680 ;  /* 0x009896800000895d */ /* 0x008fea0003900000 */
[----:B------:R-:W3:Y:S02]  /*8eb0*/  @!P0 SYNCS.PHASECHK.TRANS64 P0, [R75+URZ+0xd0], R0 ;  /* 0x0000d0004b0085a7 */ /* 0x000ee400080010ff */
[----:B---3--:R-:W-:Y:S05]  /*8ec0*/  @!P0 BRA `(.L_x_128) ;  /* 0xfffffffc00f08947 */ /* 0x008fea000383ffff */
[----:B------:R-:W-:Y:S05]  /*8ed0*/  BRA `(.L_x_127) ;  /* 0xffffffe000f07947 */ /* 0x000fea000383ffff */
        .weak           $__internal_0_$__cuda_sm10x_tcgen05_guardrail_trap_col_being_dealloced_not_returned_by_alloc
        .type           $__internal_0_$__cuda_sm10x_tcgen05_guardrail_trap_col_being_dealloced_not_returned_by_alloc,@function
        .size           $__internal_0_$__cuda_sm10x_tcgen05_guardrail_trap_col_being_dealloced_not_returned_by_alloc,($__internal_1_$__cuda_sm10x_tcgen05_guardrail_trap_phase_invalid_during_alloc - $__internal_0_$__cuda_sm10x_tcgen05_guardrail_trap_col_being_dealloced_not_returned_by_alloc)
$__internal_0_$__cuda_sm10x_tcgen05_guardrail_trap_col_being_dealloced_not_returned_by_alloc:
[----:B------:R-:W-:Y:S05]  /*8ee0*/  BPT.TRAP 0x1 ;  /* 0x000000040000795c */ /* 0x000fea0000300000 */
[----:B------:R-:W-:-:S04]  /*8ef0*/  HFMA2 R3, -RZ, RZ, 0, 0 ;  /* 0x00000000ff037431 */ /* 0x000fc800000001ff */
[----:B------:R-:W-:Y:S05]  /*8f00*/  RET.REL.NODEC R2 `(_ZN7cutlass13device_kernelINS_4gemm6kernel13GemmUniversalIN4cute5tupleIJiiiiEEENS1_10collective13CollectiveMmaINS1_35MainloopSm100TmaUmmaWarpSpecializedILi13ELi2ELi4ENS5_IJNS4_1CILi2EEENSA_ILi1EEESC_EEEEENS5_IJNSA_ILi128EEESF_SF_EEEaNS5_IJlSC_lEEEaSH_NS4_8TiledMMAINS4_8MMA_AtomIJNS4_21SM100_MMA_S8_2x1SM_SSIaaiLi128ELi128ELNS4_4UMMA5MajorE0ELSM_0ELNSL_8SaturateE0EEEEEENS4_6LayoutINS5_IJSC_SC_SC_EEENS5_IJNSA_ILi0EEESS_SS_EEEEENS5_IJNS4_10UnderscoreESV_SV_EEEEENS4_18SM100_TMA_2SM_LOADENS4_14ComposedLayoutINS4_7SwizzleILi3ELi4ELi3EEENS4_18smem_ptr_flag_bitsILi8EEENSQ_INS5_IJNSA_ILi8EEESF_EEENS5_IJSF_SC_EEEEEEEvNS4_8identityESY_S18_vS19_EENS_8epilogue10collective18CollectiveEpilogueINS1B_23Sm100TmaWarpSpecializedILi2ELi2ELi32ELb0ELb0EEEJNS5_IJNSA_ILi64EEESF_SF_EEENS5_IJNSQ_IS1G_SC_EENSQ_INS5_IJNSA_ILi32EEESB_EEENS5_IJSC_S1G_EEEEEEEEaSH_aSH_NS1B_6fusion15FusionCallbacksIS1F_NS1O_17LinearCombinationIaiaiLNS_15FloatRoundStyleE2EEES1H_S1N_JEEENS4_5SM1004TMEM4LOAD26SM100_TMEM_LOAD_32dp32b32xENS4_13SM90_TMA_LOADENSZ_INS10_ILi1ELi4ELi3EEES13_NSQ_INS5_IJS14_S1J_EEENS5_IJS1J_SC_EEEEEEENS4_39AutoVectorizingCopyWithAssumedAlignmentILi128EEENS4_14SM90_TMA_STOREES23_S25_S25_EEEvvEEEEvNT_6ParamsE) ;  /* 0xffffff70023c7950 */ /* 0x000fea0003c3ffff */
        .weak           $__internal_1_$__cuda_sm10x_tcgen05_guardrail_trap_phase_invalid_during_alloc
        .type           $__internal_1_$__cuda_sm10x_tcgen05_guardrail_trap_phase_invalid_during_alloc,@function
        .size           $__internal_1_$__cuda_sm10x_tcgen05_guardrail_trap_phase_invalid_during_alloc,($__internal_2_$__cuda_sm10x_tcgen05_guardrail_trap_unallocated_columns_being_dealloced - $__internal_1_$__cuda_sm10x_tcgen05_guardrail_trap_phase_invalid_during_alloc)
$__internal_1_$__cuda_sm10x_tcgen05_guardrail_trap_phase_invalid_during_alloc:
[----:B------:R-:W-:Y:S05]  /*8f10*/  BPT.TRAP 0x1 ;  /* 0x000000040000795c */ /* 0x000fea0000300000 */
[----:B------:R-:W-:-:S04]  /*8f20*/  MOV R3, 0x0 ;  /* 0x0000000000037802 */ /* 0x000fc80000000f00 */
[----:B------:R-:W-:Y:S05]  /*8f30*/  RET.REL.NODEC R2 `(_ZN7cutlass13device_kernelINS_4gemm6kernel13GemmUniversalIN4cute5tupleIJiiiiEEENS1_10collective13CollectiveMmaINS1_35MainloopSm100TmaUmmaWarpSpecializedILi13ELi2ELi4ENS5_IJNS4_1CILi2EEENSA_ILi1EEESC_EEEEENS5_IJNSA_ILi128EEESF_SF_EEEaNS5_IJlSC_lEEEaSH_NS4_8TiledMMAINS4_8MMA_AtomIJNS4_21SM100_MMA_S8_2x1SM_SSIaaiLi128ELi128ELNS4_4UMMA5MajorE0ELSM_0ELNSL_8SaturateE0EEEEEENS4_6LayoutINS5_IJSC_SC_SC_EEENS5_IJNSA_ILi0EEESS_SS_EEEEENS5_IJNS4_10UnderscoreESV_SV_EEEEENS4_18SM100_TMA_2SM_LOADENS4_14ComposedLayoutINS4_7SwizzleILi3ELi4ELi3EEENS4_18smem_ptr_flag_bitsILi8EEENSQ_INS5_IJNSA_ILi8EEESF_EEENS5_IJSF_SC_EEEEEEEvNS4_8identityESY_S18_vS19_EENS_8epilogue10collective18CollectiveEpilogueINS1B_23Sm100TmaWarpSpecializedILi2ELi2ELi32ELb0ELb0EEEJNS5_IJNSA_ILi64EEESF_SF_EEENS5_IJNSQ_IS1G_SC_EENSQ_INS5_IJNSA_ILi32EEESB_EEENS5_IJSC_S1G_EEEEEEEEaSH_aSH_NS1B_6fusion15FusionCallbacksIS1F_NS1O_17LinearCombinationIaiaiLNS_15FloatRoundStyleE2EEES1H_S1N_JEEENS4_5SM1004TMEM4LOAD26SM100_TMEM_LOAD_32dp32b32xENS4_13SM90_TMA_LOADENSZ_INS10_ILi1ELi4ELi3EEES13_NSQ_INS5_IJS14_S1J_EEENS5_IJS1J_SC_EEEEEEENS4_39AutoVectorizingCopyWithAssumedAlignmentILi128EEENS4_14SM90_TMA_STOREES23_S25_S25_EEEvvEEEEvNT_6ParamsE) ;  /* 0xffffff7002307950 */ /* 0x000fea0003c3ffff */
        .weak           $__internal_2_$__cuda_sm10x_tcgen05_guardrail_trap_unallocated_columns_being_dealloced
        .type           $__internal_2_$__cuda_sm10x_tcgen05_guardrail_trap_unallocated_columns_being_dealloced,@function
        .size           $__internal_2_$__cuda_sm10x_tcgen05_guardrail_trap_unallocated_columns_being_dealloced,(.L_x_191 - $__internal_2_$__cuda_sm10x_tcgen05_guardrail_trap_unallocated_columns_being_dealloced)
$__internal_2_$__cuda_sm10x_tcgen05_guardrail_trap_unallocated_columns_being_dealloced:
[----:B------:R-:W-:Y:S05]  /*8f40*/  BPT.TRAP 0x1 ;  /* 0x000000040000795c */ /* 0x000fea0000300000 */
[----:B------:R-:W-:-:S04]  /*8f50*/  HFMA2 R3, -RZ, RZ, 0, 0 ;  /* 0x00000000ff037431 */ /* 0x000fc800000001ff */
[----:B------:R-:W-:Y:S05]  /*8f60*/  RET.REL.NODEC R2 `(_ZN7cutlass13device_kernelINS_4gemm6kernel13GemmUniversalIN4cute5tupleIJiiiiEEENS1_10collective13CollectiveMmaINS1_35MainloopSm100TmaUmmaWarpSpecializedILi13ELi2ELi4ENS5_IJNS4_1CILi2EEENSA_ILi1EEESC_EEEEENS5_IJNSA_ILi128EEESF_SF_EEEaNS5_IJlSC_lEEEaSH_NS4_8TiledMMAINS4_8MMA_AtomIJNS4_21SM100_MMA_S8_2x1SM_SSIaaiLi128ELi128ELNS4_4UMMA5MajorE0ELSM_0ELNSL_8SaturateE0EEEEEENS4_6LayoutINS5_IJSC_SC_SC_EEENS5_IJNSA_ILi0EEESS_SS_EEEEENS5_IJNS4_10UnderscoreESV_SV_EEEEENS4_18SM100_TMA_2SM_LOADENS4_14ComposedLayoutINS4_7SwizzleILi3ELi4ELi3EEENS4_18smem_ptr_flag_bitsILi8EEENSQ_INS5_IJNSA_ILi8EEESF_EEENS5_IJSF_SC_EEEEEEEvNS4_8identityESY_S18_vS19_EENS_8epilogue10collective18CollectiveEpilogueINS1B_23Sm100TmaWarpSpecializedILi2ELi2ELi32ELb0ELb0EEEJNS5_IJNSA_ILi64EEESF_SF_EEENS5_IJNSQ_IS1G_SC_EENSQ_INS5_IJNSA_ILi32EEESB_EEENS5_IJSC_S1G_EEEEEEEEaSH_aSH_NS1B_6fusion15FusionCallbacksIS1F_NS1O_17LinearCombinationIaiaiLNS_15FloatRoundStyleE2EEES1H_S1N_JEEENS4_5SM1004TMEM4LOAD26SM100_TMEM_LOAD_32dp32b32xENS4_13SM90_TMA_LOADENSZ_INS10_ILi1ELi4ELi3EEES13_NSQ_INS5_IJS14_S1J_EEENS5_IJS1J_SC_EEEEEEENS4_39AutoVectorizingCopyWithAssumedAlignmentILi128EEENS4_14SM90_TMA_STOREES23_S25_S25_EEEvvEEEEvNT_6ParamsE) ;  /* 0xffffff7002247950 */ /* 0x000fea0003c3ffff */
.L_x_190:
[----:B------:R-:W-:-:S00]  /*8f70*/  BRA `(.L_x_190) ;  /* 0xfffffffc00fc7947 */ /* 0x000fc0000383ffff */
[----:B------:R-:W-:-:S00]  /*8f80*/  NOP ;  /* 0x0000000000007918 */ /* 0x000fc00000000000 */
[----:B------:R-:W-:-:S00]  /*8f90*/  NOP ;  /* 0x0000000000007918 */ /* 0x000fc00000000000 */
[----:B------:R-:W-:-:S00]  /*8fa0*/  NOP ;  /* 0x0000000000007918 */ /* 0x000fc00000000000 */
[----:B------:R-:W-:-:S00]  /*8fb0*/  NOP ;  /* 0x0000000000007918 */ /* 0x000fc00000000000 */
[----:B------:R-:W-:-:S00]  /*8fc0*/  NOP ;  /* 0x0000000000007918 */ /* 0x000fc00000000000 */
[----:B------:R-:W-:-:S00]  /*8fd0*/  NOP ;  /* 0x0000000000007918 */ /* 0x000fc00000000000 */
[----:B------:R-:W-:-:S00]  /*8fe0*/  NOP ;  /* 0x0000000000007918 */ /* 0x000fc00000000000 */
[----:B------:R-:W-:-:S00]  /*8ff0*/  NOP ;  /* 0x0000000000007918 */ /* 0x000fc00000000000 */
.L_x_191:


//--------------------- .nv.global.init           --------------------------
	.section	.nv.global.init,"aw",@progbits
.nv.global.init:
	.type		$str$27,@object
	.size		$str$27,($str$28 - $str$27)
$str$27:
        /*0000*/ 	.byte	0x28, 0x61, 0x64, 0x64, 0x72, 0x65, 0x73, 0x73, 0x20, 0x26, 0x20, 0x6d, 0x61, 0x73, 0x6b, 0x29
        /*0010*/ 	.byte	0x20, 0x3d, 0x3d, 0x20, 0x30, 0x00
	.type		$str$28,@object
	.size		$str$28,($str$26 - $str$28)
$str$28:
        /*0016*/ 	.byte	0x2f, 0x74, 0x6d, 0x70, 0x2f, 0x63, 0x75, 0x74, 0x6c, 0x61, 0x73, 0x73, 0x5f, 0x73, 0x77, 0x65
        /*0026*/ 	.byte	0x65, 0x70, 0x5f, 0x73, 0x72, 0x63, 0x2f, 0x69, 0x6e, 0x63, 0x6c, 0x75, 0x64, 0x65, 0x2f, 0x63
        /*0036*/ 	.byte	0x75, 0x74, 0x65, 0x2f, 0x70, 0x6f, 0x69, 0x6e, 0x74, 0x65, 0x72, 0x5f, 0x66, 0x6c, 0x61, 0x67
        /*0046*/ 	.byte	0x67, 0x65, 0x64, 0x2e, 0x68, 0x70, 0x70, 0x00
	.type		$str$26,@object
	.size		$str$26,($str$25 - $str$26)
$str$26:
        /*004e*/ 	.byte	0x2f, 0x74, 0x6d, 0x70, 0x2f, 0x63, 0x75, 0x74, 0x6c, 0x61, 0x73, 0x73, 0x5f, 0x73, 0x77, 0x65
        /*005e*/ 	.byte	0x65, 0x70, 0x5f, 0x73, 0x72, 0x63, 0x2f, 0x69, 0x6e, 0x63, 0x6c, 0x75, 0x64, 0x65, 0x2f, 0x63
        /*006e*/ 	.byte	0x75, 0x74, 0x65, 0x2f, 0x61, 0x74, 0x6f, 0x6d, 0x2f, 0x63, 0x6f, 0x70, 0x79, 0x5f, 0x74, 0x72
        /*007e*/ 	.byte	0x61, 0x69, 0x74, 0x73, 0x5f, 0x73, 0x6d, 0x31, 0x30, 0x30, 0x2e, 0x68, 0x70, 0x70, 0x00
	.type		$str$25,@object
	.size		$str$25,(__unnamed_1 - $str$25)
$str$25:
        /*008d*/ 	.byte	0x28, 0x28, 0x75, 0x69, 0x6e, 0x74, 0x33, 0x32, 0x5f, 0x74, 0x28, 0x74, 0x68, 0x72, 0x65, 0x61
        /*009d*/ 	.byte	0x64, 0x49, 0x64, 0x78, 0x2e, 0x78, 0x29, 0x20, 0x2f, 0x20, 0x33, 0x32, 0x29, 0x20, 0x25, 0x20
        /*00ad*/ 	.byte	0x34, 0x29, 0x20, 0x3d, 0x3d, 0x20, 0x28, 0x28, 0x28, 0x74, 0x6d, 0x65, 0x6d, 0x5f, 0x61, 0x64
        /*00bd*/ 	.byte	0x64, 0x72, 0x20, 0x3e, 0x3e, 0x20, 0x31, 0x36, 0x29, 0x20, 0x2f, 0x20, 0x33, 0x32, 0x29, 0x20
        /*00cd*/ 	.byte	0x25, 0x20, 0x34, 0x29, 0x00
	.type		__unnamed_1,@object
	.size		__unnamed_1,(__unnamed_2 - __unnamed_1)
__unnamed_1:
        /*00d2*/ 	.byte	0x61, 0x75, 0x74, 0x6f, 0x20, 0x63, 0x75, 0x74, 0x65, 0x3a, 0x3a, 0x61, 0x73, 0x5f, 0x70, 0x6f
        /* <DEDUP_REMOVED lines=24> */
        /*0262*/ 	.byte	0x3e, 0x3e, 0x5d, 0x00
	.type		__unnamed_2,@object
	.size		__unnamed_2,(.L_2 - __unnamed_2)
__unnamed_2:
        /* <DEDUP_REMOVED lines=41> */
.L_2:


//--------------------- .nv.shared._ZN7cutlass13device_kernelINS_4gemm6kernel13GemmUniversalIN4cute5tupleIJiiiiEEENS1_10collective13CollectiveMmaINS1_35MainloopSm100TmaUmmaWarpSpecializedILi13ELi2ELi4ENS5_IJNS4_1CILi2EEENSA_ILi1EEESC_EEEEENS5_IJNSA_ILi128EEESF_SF_EEEaNS5_IJlSC_lEEEaSH_NS4_8TiledMMAINS4_8MMA_AtomIJNS4_21SM100_MMA_S8_2x1SM_SSIaaiLi128ELi128ELNS4_4UMMA5MajorE0ELSM_0ELNSL_8SaturateE0EEEEEENS4_6LayoutINS5_IJSC_SC_SC_EEENS5_IJNSA_ILi0EEESS_SS_EEEEENS5_IJNS4_10UnderscoreESV_SV_EEEEENS4_18SM100_TMA_2SM_LOADENS4_14ComposedLayoutINS4_7SwizzleILi3ELi4ELi3EEENS4_18smem_ptr_flag_bitsILi8EEENSQ_INS5_IJNSA_ILi8EEESF_EEENS5_IJSF_SC_EEEEEEEvNS4_8identityESY_S18_vS19_EENS_8epilogue10collective18CollectiveEpilogueINS1B_23Sm100TmaWarpSpecializedILi2ELi2ELi32ELb0ELb0EEEJNS5_IJNSA_ILi64EEESF_SF_EEENS5_IJNSQ_IS1G_SC_EENSQ_INS5_IJNSA_ILi32EEESB_EEENS5_IJSC_S1G_EEEEEEEEaSH_aSH_NS1B_6fusion15FusionCallbacksIS1F_NS1O_17LinearCombinationIaiaiLNS_15FloatRoundStyleE2EEES1H_S1N_JEEENS4_5SM1004TMEM4LOAD26SM100_TMEM_LOAD_32dp32b32xENS4_13SM90_TMA_LOADENSZ_INS10_ILi1ELi4ELi3EEES13_NSQ_INS5_IJS14_S1J_EEENS5_IJS1J_SC_EEEEEEENS4_39AutoVectorizingCopyWithAssumedAlignmentILi128EEENS4_14SM90_TMA_STOREES23_S25_S25_EEEvvEEEEvNT_6ParamsE --------------------------
	.section	.nv.shared._ZN7cutlass13device_kernelINS_4gemm6kernel13GemmUniversalIN4cute5tupleIJiiiiEEENS1_10collective13CollectiveMmaINS1_35MainloopSm100TmaUmmaWarpSpecializedILi13ELi2ELi4ENS5_IJNS4_1CILi2EEENSA_ILi1EEESC_EEEEENS5_IJNSA_ILi128EEESF_SF_EEEaNS5_IJlSC_lEEEaSH_NS4_8TiledMMAINS4_8MMA_AtomIJNS4_21SM100_MMA_S8_2x1SM_SSIaaiLi128ELi128ELNS4_4UMMA5MajorE0ELSM_0ELNSL_8SaturateE0EEEEEENS4_6LayoutINS5_IJSC_SC_SC_EEENS5_IJNSA_ILi0EEESS_SS_EEEEENS5_IJNS4_10UnderscoreESV_SV_EEEEENS4_18SM100_TMA_2SM_LOADENS4_14ComposedLayoutINS4_7SwizzleILi3ELi4ELi3EEENS4_18smem_ptr_flag_bitsILi8EEENSQ_INS5_IJNSA_ILi8EEESF_EEENS5_IJSF_SC_EEEEEEEvNS4_8identityESY_S18_vS19_EENS_8epilogue10collective18CollectiveEpilogueINS1B_23Sm100TmaWarpSpecializedILi2ELi2ELi32ELb0ELb0EEEJNS5_IJNSA_ILi64EEESF_SF_EEENS5_IJNSQ_IS1G_SC_EENSQ_INS5_IJNSA_ILi32EEESB_EEENS5_IJSC_S1G_EEEEEEEEaSH_aSH_NS1B_6fusion15FusionCallbacksIS1F_NS1O_17LinearCombinationIaiaiLNS_15FloatRoundStyleE2EEES1H_S1N_JEEENS4_5SM1004TMEM4LOAD26SM100_TMEM_LOAD_32dp32b32xENS4_13SM90_TMA_LOADENSZ_INS10_ILi1ELi4ELi3EEES13_NSQ_INS5_IJS14_S1J_EEENS5_IJS1J_SC_EEEEEEENS4_39AutoVectorizingCopyWithAssumedAlignmentILi128EEENS4_14SM90_TMA_STOREES23_S25_S25_EEEvvEEEEvNT_6ParamsE,"aw",@nobits
	.sectionflags	@""
	.align	16
	.zero		1024


//--------------------- .nv.shared.reserved.0     --------------------------
	.section	.nv.shared.reserved.0,"aw",@nobits
	.weak		__nv_reservedSMEM_offset_0_alias
	.size		__nv_reservedSMEM_offset_0_alias, 0, 64
	.other		__nv_reservedSMEM_offset_0_alias,@"STO_CUDA_RESERVED_SHARED STV_DEFAULT"
__nv_reservedSMEM_offset_0_alias:
	.zero		0
.nv.shared.reserved.0:
	.zero		64
	.weak		__nv_reservedSMEM_tcgen05_partition
	.type		__nv_reservedSMEM_tcgen05_partition,@object
	.size		__nv_reservedSMEM_tcgen05_partition,(.L_0 - __nv_reservedSMEM_tcgen05_partition)
__nv_reservedSMEM_tcgen05_partition:
	.zero		32
.L_0:


//--------------------- .nv.global                --------------------------
	.section	.nv.global,"aw",@nobits
.nv.global:
	.type		_ZN40_INTERNAL_0ccf1df6_4_k_cu_3007f285_172264cute1_E,@object
	.size		_ZN40_INTERNAL_0ccf1df6_4_k_cu_3007f285_172264cute1_E,(_ZN40_INTERNAL_0ccf1df6_4_k_cu_3007f285_172264cuda3std3__45__cpo6cbeginE - _ZN40_INTERNAL_0ccf1df6_4_k_cu_3007f285_172264cute1_E)
_ZN40_INTERNAL_0ccf1df6_4_k_cu_3007f285_172264cute1_E:
	.zero		1
	.type		_ZN40_INTERNAL_0ccf1df6_4_k_cu_3007f285_172264cuda3std3__45__cpo6cbeginE,@object
	.size		_ZN40_INTERNAL_0ccf1df6_4_k_cu_3007f285_172264cuda3std3__45__cpo6cbeginE,(_ZN40_INTERNAL_0ccf1df6_4_k_cu_3007f285_172264cuda3std3__48in_placeE - _ZN40_INTERNAL_0ccf1df6_4_k_cu_3007f285_172264cuda3std3__45__cpo6cbeginE)
_ZN40_INTERNAL_0ccf1df6_4_k_cu_3007f285_172264cuda3std3__45__cpo6cbeginE:
	.zero		1
	.type		_ZN40_INTERNAL_0ccf1df6_4_k_cu_3007f285_172264cuda3std3__48in_placeE,@object
	.size		_ZN40_INTERNAL_0ccf1df6_4_k_cu_3007f285_172264cuda3std3__48in_placeE,(_ZN40_INTERNAL_0ccf1df6_4_k_cu_3007f285_172264cuda3std6ranges3__45__cpo9iter_moveE - _ZN40_INTERNAL_0ccf1df6_4_k_cu_3007f285_172264cuda3std3__48in_placeE)
_ZN40_INTERNAL_0ccf1df6_4_k_cu_3007f285_172264cuda3std3__48in_placeE:
	.zero		1
	.type		_ZN40_INTERNAL_0ccf1df6_4_k_cu_3007f285_172264cuda3std6ranges3__45__cpo9iter_moveE,@object
	.size		_ZN40_INTERNAL_0ccf1df6_4_k_cu_3007f285_172264cuda3std6ranges3__45__cpo9iter_moveE,(_ZN40_INTERNAL_0ccf1df6_4_k_cu_3007f285_172264cuda3std3__45__cpo5beginE - _ZN40_INTERNAL_0ccf1df6_4_k_cu_3007f285_172264cuda3std6ranges3__45__cpo9iter_moveE)
_ZN40_INTERNAL_0ccf1df6_4_k_cu_3007f285_172264cuda3std6ranges3__45__cpo9iter_moveE:
	.zero		1
	.type		_ZN40_INTERNAL_0ccf1df6_4_k_cu_3007f285_172264cuda3std3__45__cpo5beginE,@object
	.size		_ZN40_INTERNAL_0ccf1df6_4_k_cu_3007f285_172264cuda3std3__45__cpo5beginE,(_ZN40_INTERNAL_0ccf1df6_4_k_cu_3007f285_172264cuda3std3__442_GLOBAL__N__0ccf1df6_4_k_cu_3007f285_172266ignoreE - _ZN40_INTERNAL_0ccf1df6_4_k_cu_3007f285_172264cuda3std3__45__cpo5beginE)
_ZN40_INTERNAL_0ccf1df6_4_k_cu_3007f285_172264cuda3std3__45__cpo5beginE:
	.zero		1
	.type		_ZN40_INTERNAL_0ccf1df6_4_k_cu_3007f285_172264cuda3std3__442_GLOBAL__N__0ccf1df6_4_k_cu_3007f285_172266ignoreE,@object
	.size		_ZN40_INTERNAL_0ccf1df6_4_k_cu_3007f285_172264cuda3std3__442_GLOBAL__N__0ccf1df6_4_k_cu_3007f285_172266ignoreE,(_ZN40_INTERNAL_0ccf1df6_4_k_cu_3007f285_172264cute7productE - _ZN40_INTERNAL_0ccf1df6_4_k_cu_3007f285_172264cuda3std3__442_GLOBAL__N__0ccf1df6_4_k_cu_3007f285_172266ignoreE)
_ZN40_INTERNAL_0ccf1df6_4_k_cu_3007f285_172264cuda3std3__442_GLOBAL__N__0ccf1df6_4_k_cu_3007f285_172266ignoreE:
	.zero		1
	.type		_ZN40_INTERNAL_0ccf1df6_4_k_cu_3007f285_172264cute7productE,@object
	.size		_ZN40_INTERNAL_0ccf1df6_4_k_cu_3007f285_172264cute7productE,(_ZN40_INTERNAL_0ccf1df6_4_k_cu_3007f285_172264cuda3std3__45__cpo3endE - _ZN40_INTERNAL_0ccf1df6_4_k_cu_3007f285_172264cute7productE)
_ZN40_INTERNAL_0ccf1df6_4_k_cu_3007f285_172264cute7productE:
	.zero		1
	.type		_ZN40_INTERNAL_0ccf1df6_4_k_cu_3007f285_172264cuda3std3__45__cpo3endE,@object
	.size		_ZN40_INTERNAL_0ccf1df6_4_k_cu_3007f285_172264cuda3std3__45__cpo3endE,(_ZN40_INTERNAL_0ccf1df6_4_k_cu_3007f285_172264cuda3std3__419piecewise_constructE - _ZN40_INTERNAL_0ccf1df6_4_k_cu_3007f285_172264cuda3std3__45__cpo3endE)
_ZN40_INTERNAL_0ccf1df6_4_k_cu_3007f285_172264cuda3std3__45__cpo3endE:
	.zero		1
	.type		_ZN40_INTERNAL_0ccf1df6_4_k_cu_3007f285_172264cuda3std3__419piecewise_constructE,@object
	.size		_ZN40_INTERNAL_0ccf1df6_4_k_cu_3007f285_172264cuda3std3__419piecewise_constructE,(_ZN40_INTERNAL_0ccf1df6_4_k_cu_3007f285_172264cuda3std3__45__cpo4cendE - _ZN40_INTERNAL_0ccf1df6_4_k_cu_3007f285_172264cuda3std3__419piecewise_constructE)
_ZN40_INTERNAL_0ccf1df6_4_k_cu_3007f285_172264cuda3std3__419piecewise_constructE:
	.zero		1
	.type		_ZN40_INTERNAL_0ccf1df6_4_k_cu_3007f285_172264cuda3std3__45__cpo4cendE,@object
	.size		_ZN40_INTERNAL_0ccf1df6_4_k_cu_3007f285_172264cuda3std3__45__cpo4cendE,(_ZN40_INTERNAL_0ccf1df6_4_k_cu_3007f285_172264cuda3std6ranges3__45__cpo4swapE - _ZN40_INTERNAL_0ccf1df6_4_k_cu_3007f285_172264cuda3std3__45__cpo4cendE)
_ZN40_INTERNAL_0ccf1df6_4_k_cu_3007f285_172264cuda3std3__45__cpo4cendE:
	.zero		1
	.type		_ZN40_INTERNAL_0ccf1df6_4_k_cu_3007f285_172264cuda3std6ranges3__45__cpo4swapE,@object
	.size		_ZN40_INTERNAL_0ccf1df6_4_k_cu_3007f285_172264cuda3std6ranges3__45__cpo4swapE,(.L_10 - _ZN40_INTERNAL_0ccf1df6_4_k_cu_3007f285_172264cuda3std6ranges3__45__cpo4swapE)
_ZN40_INTERNAL_0ccf1df6_4_k_cu_3007f285_172264cuda3std6ranges3__45__cpo4swapE:
	.zero		1
.L_10:


//--------------------- .nv.constant0._ZN7cutlass13device_kernelINS_4gemm6kernel13GemmUniversalIN4cute5tupleIJiiiiEEENS1_10collective13CollectiveMmaINS1_35MainloopSm100TmaUmmaWarpSpecializedILi13ELi2ELi4ENS5_IJNS4_1CILi2EEENSA_ILi1EEESC_EEEEENS5_IJNSA_ILi128EEESF_SF_EEEaNS5_IJlSC_lEEEaSH_NS4_8TiledMMAINS4_8MMA_AtomIJNS4_21SM100_MMA_S8_2x1SM_SSIaaiLi128ELi128ELNS4_4UMMA5MajorE0ELSM_0ELNSL_8SaturateE0EEEEEENS4_6LayoutINS5_IJSC_SC_SC_EEENS5_IJNSA_ILi0EEESS_SS_EEEEENS5_IJNS4_10UnderscoreESV_SV_EEEEENS4_18SM100_TMA_2SM_LOADENS4_14ComposedLayoutINS4_7SwizzleILi3ELi4ELi3EEENS4_18smem_ptr_flag_bitsILi8EEENSQ_INS5_IJNSA_ILi8EEESF_EEENS5_IJSF_SC_EEEEEEEvNS4_8identityESY_S18_vS19_EENS_8epilogue10collective18CollectiveEpilogueINS1B_23Sm100TmaWarpSpecializedILi2ELi2ELi32ELb0ELb0EEEJNS5_IJNSA_ILi64EEESF_SF_EEENS5_IJNSQ_IS1G_SC_EENSQ_INS5_IJNSA_ILi32EEESB_EEENS5_IJSC_S1G_EEEEEEEEaSH_aSH_NS1B_6fusion15FusionCallbacksIS1F_NS1O_17LinearCombinationIaiaiLNS_15FloatRoundStyleE2EEES1H_S1N_JEEENS4_5SM1004TMEM4LOAD26SM100_TMEM_LOAD_32dp32b32xENS4_13SM90_TMA_LOADENSZ_INS10_ILi1ELi4ELi3EEES13_NSQ_INS5_IJS14_S1J_EEENS5_IJS1J_SC_EEEEEEENS4_39AutoVectorizingCopyWithAssumedAlignmentILi128EEENS4_14SM90_TMA_STOREES23_S25_S25_EEEvvEEEEvNT_6ParamsE --------------------------
	.section	.nv.constant0._ZN7cutlass13device_kernelINS_4gemm6kernel13GemmUniversalIN4cute5tupleIJiiiiEEENS1_10collective13CollectiveMmaINS1_35MainloopSm100TmaUmmaWarpSpecializedILi13ELi2ELi4ENS5_IJNS4_1CILi2EEENSA_ILi1EEESC_EEEEENS5_IJNSA_ILi128EEESF_SF_EEEaNS5_IJlSC_lEEEaSH_NS4_8TiledMMAINS4_8MMA_AtomIJNS4_21SM100_MMA_S8_2x1SM_SSIaaiLi128ELi128ELNS4_4UMMA5MajorE0ELSM_0ELNSL_8SaturateE0EEEEEENS4_6LayoutINS5_IJSC_SC_SC_EEENS5_IJNSA_ILi0EEESS_SS_EEEEENS5_IJNS4_10UnderscoreESV_SV_EEEEENS4_18SM100_TMA_2SM_LOADENS4_14ComposedLayoutINS4_7SwizzleILi3ELi4ELi3EEENS4_18smem_ptr_flag_bitsILi8EEENSQ_INS5_IJNSA_ILi8EEESF_EEENS5_IJSF_SC_EEEEEEEvNS4_8identityESY_S18_vS19_EENS_8epilogue10collective18CollectiveEpilogueINS1B_23Sm100TmaWarpSpecializedILi2ELi2ELi32ELb0ELb0EEEJNS5_IJNSA_ILi64EEESF_SF_EEENS5_IJNSQ_IS1G_SC_EENSQ_INS5_IJNSA_ILi32EEESB_EEENS5_IJSC_S1G_EEEEEEEEaSH_aSH_NS1B_6fusion15FusionCallbacksIS1F_NS1O_17LinearCombinationIaiaiLNS_15FloatRoundStyleE2EEES1H_S1N_JEEENS4_5SM1004TMEM4LOAD26SM100_TMEM_LOAD_32dp32b32xENS4_13SM90_TMA_LOADENSZ_INS10_ILi1ELi4ELi3EEES13_NSQ_INS5_IJS14_S1J_EEENS5_IJS1J_SC_EEEEEEENS4_39AutoVectorizingCopyWithAssumedAlignmentILi128EEENS4_14SM90_TMA_STOREES23_S25_S25_EEEvvEEEEvNT_6ParamsE,"a",@progbits
	.sectionflags	@""
	.align	4
.nv.constant0._ZN7cutlass13device_kernelINS_4gemm6kernel13GemmUniversalIN4cute5tupleIJiiiiEEENS1_10collective13CollectiveMmaINS1_35MainloopSm100TmaUmmaWarpSpecializedILi13ELi2ELi4ENS5_IJNS4_1CILi2EEENSA_ILi1EEESC_EEEEENS5_IJNSA_ILi128EEESF_SF_EEEaNS5_IJlSC_lEEEaSH_NS4_8TiledMMAINS4_8MMA_AtomIJNS4_21SM100_MMA_S8_2x1SM_SSIaaiLi128ELi128ELNS4_4UMMA5MajorE0ELSM_0ELNSL_8SaturateE0EEEEEENS4_6LayoutINS5_IJSC_SC_SC_EEENS5_IJNSA_ILi0EEESS_SS_EEEEENS5_IJNS4_10UnderscoreESV_SV_EEEEENS4_18SM100_TMA_2SM_LOADENS4_14ComposedLayoutINS4_7SwizzleILi3ELi4ELi3EEENS4_18smem_ptr_flag_bitsILi8EEENSQ_INS5_IJNSA_ILi8EEESF_EEENS5_IJSF_SC_EEEEEEEvNS4_8identityESY_S18_vS19_EENS_8epilogue10collective18CollectiveEpilogueINS1B_23Sm100TmaWarpSpecializedILi2ELi2ELi32ELb0ELb0EEEJNS5_IJNSA_ILi64EEESF_SF_EEENS5_IJNSQ_IS1G_SC_EENSQ_INS5_IJNSA_ILi32EEESB_EEENS5_IJSC_S1G_EEEEEEEEaSH_aSH_NS1B_6fusion15FusionCallbacksIS1F_NS1O_17LinearCombinationIaiaiLNS_15FloatRoundStyleE2EEES1H_S1N_JEEENS4_5SM1004TMEM4LOAD26SM100_TMEM_LOAD_32dp32b32xENS4_13SM90_TMA_LOADENSZ_INS10_ILi1ELi4ELi3EEES13_NSQ_INS5_IJS14_S1J_EEENS5_IJS1J_SC_EEEEEEENS4_39AutoVectorizingCopyWithAssumedAlignmentILi128EEENS4_14SM90_TMA_STOREES23_S25_S25_EEEvvEEEEvNT_6ParamsE:
	.zero		2944


//--------------------- SYMBOLS --------------------------

	.type		.nv.reservedSmem.offset0,@object
	.size		.nv.reservedSmem.offset0,0x4
	.type		.nv.reservedSmem.cap,@object
	.size		.nv.reservedSmem.cap,0x4
	.type		__assertfail,@function
